//
// Generated by NVIDIA NVVM Compiler
//
// Compiler Build ID: CL-36424714
// Cuda compilation tools, release 13.0, V13.0.88
// Based on NVVM 20.0.0
//

.version 9.0
.target sm_100
.address_size 64

	// .globl	_Z12setup_kernelP17curandStateXORWOW
.global .align 4 .b8 precalc_xorwow_matrix[102400];
.global .align 4 .b8 precalc_xorwow_offset_matrix[102400];
.global .align 4 .b8 mrg32k3aM1[2304];
.global .align 4 .b8 mrg32k3aM2[2304];
.global .align 4 .b8 mrg32k3aM1SubSeq[2016];
.global .align 4 .b8 mrg32k3aM2SubSeq[2016];
.global .align 4 .b8 mrg32k3aM1Seq[2304];
.global .align 4 .b8 mrg32k3aM2Seq[2304];
.const .align 8 .b8 __cr_lgamma_table[72];

.visible .entry _Z12setup_kernelP17curandStateXORWOW(
	.param .u64 .ptr .align 1 _Z12setup_kernelP17curandStateXORWOW_param_0
)
{
	.reg .pred 	%p<24>;
	.reg .b32 	%r<406>;
	.reg .b64 	%rd<18>;

	ld.param.u64 	%rd8, [_Z12setup_kernelP17curandStateXORWOW_param_0];
	cvta.to.global.u64 	%rd9, %rd8;
	mov.u32 	%r182, %tid.x;
	mov.u32 	%r183, %ctaid.x;
	shl.b32 	%r184, %r183, 6;
	add.s32 	%r185, %r184, %r182;
	cvt.s64.s32 	%rd17, %r185;
	mul.wide.s32 	%rd10, %r185, 48;
	add.s64 	%rd2, %rd9, %rd10;
	mov.b32 	%r186, 1593684748;
	mov.b32 	%r187, 832094735;
	st.global.v2.u32 	[%rd2], {%r187, %r186};
	mov.b32 	%r188, -123459836;
	mov.b32 	%r189, 1111207954;
	st.global.v2.u32 	[%rd2+8], {%r189, %r188};
	mov.b32 	%r190, 1476011280;
	mov.b32 	%r191, -589760388;
	st.global.v2.u32 	[%rd2+16], {%r191, %r190};
	setp.eq.s32 	%p1, %r185, 0;
	@%p1 bra 	$L__BB0_42;
	mov.b32 	%r312, 0;
	mov.u64 	%rd12, precalc_xorwow_matrix;
$L__BB0_2:
	and.b64  	%rd4, %rd17, 3;
	setp.eq.s64 	%p2, %rd4, 0;
	@%p2 bra 	$L__BB0_41;
	mul.wide.u32 	%rd11, %r312, 3200;
	add.s64 	%rd5, %rd12, %rd11;
	cvt.u32.u64 	%r2, %rd4;
	mov.b32 	%r313, 0;
$L__BB0_4:
	mov.b32 	%r326, 0;
	mov.u32 	%r327, %r326;
	mov.u32 	%r328, %r326;
	mov.u32 	%r329, %r326;
	mov.u32 	%r330, %r326;
	mov.u32 	%r319, %r326;
$L__BB0_5:
	mul.wide.u32 	%rd13, %r319, 4;
	add.s64 	%rd14, %rd2, %rd13;
	ld.global.u32 	%r10, [%rd14+4];
	shl.b32 	%r11, %r319, 5;
	mov.b32 	%r325, 0;
$L__BB0_6:
	.pragma "nounroll";
	shr.u32 	%r196, %r10, %r325;
	and.b32  	%r197, %r196, 1;
	setp.eq.b32 	%p3, %r197, 1;
	not.pred 	%p4, %p3;
	add.s32 	%r198, %r11, %r325;
	mul.lo.s32 	%r199, %r198, 5;
	mul.wide.u32 	%rd15, %r199, 4;
	add.s64 	%rd6, %rd5, %rd15;
	@%p4 bra 	$L__BB0_8;
	ld.global.u32 	%r200, [%rd6];
	xor.b32  	%r330, %r330, %r200;
	ld.global.u32 	%r201, [%rd6+4];
	xor.b32  	%r329, %r329, %r201;
	ld.global.u32 	%r202, [%rd6+8];
	xor.b32  	%r328, %r328, %r202;
	ld.global.u32 	%r203, [%rd6+12];
	xor.b32  	%r327, %r327, %r203;
	ld.global.u32 	%r204, [%rd6+16];
	xor.b32  	%r326, %r326, %r204;
$L__BB0_8:
	and.b32  	%r206, %r196, 2;
	setp.eq.s32 	%p5, %r206, 0;
	@%p5 bra 	$L__BB0_10;
	ld.global.u32 	%r207, [%rd6+20];
	xor.b32  	%r330, %r330, %r207;
	ld.global.u32 	%r208, [%rd6+24];
	xor.b32  	%r329, %r329, %r208;
	ld.global.u32 	%r209, [%rd6+28];
	xor.b32  	%r328, %r328, %r209;
	ld.global.u32 	%r210, [%rd6+32];
	xor.b32  	%r327, %r327, %r210;
	ld.global.u32 	%r211, [%rd6+36];
	xor.b32  	%r326, %r326, %r211;
$L__BB0_10:
	and.b32  	%r213, %r196, 4;
	setp.eq.s32 	%p6, %r213, 0;
	@%p6 bra 	$L__BB0_12;
	ld.global.u32 	%r214, [%rd6+40];
	xor.b32  	%r330, %r330, %r214;
	ld.global.u32 	%r215, [%rd6+44];
	xor.b32  	%r329, %r329, %r215;
	ld.global.u32 	%r216, [%rd6+48];
	xor.b32  	%r328, %r328, %r216;
	ld.global.u32 	%r217, [%rd6+52];
	xor.b32  	%r327, %r327, %r217;
	ld.global.u32 	%r218, [%rd6+56];
	xor.b32  	%r326, %r326, %r218;
$L__BB0_12:
	and.b32  	%r220, %r196, 8;
	setp.eq.s32 	%p7, %r220, 0;
	@%p7 bra 	$L__BB0_14;
	ld.global.u32 	%r221, [%rd6+60];
	xor.b32  	%r330, %r330, %r221;
	ld.global.u32 	%r222, [%rd6+64];
	xor.b32  	%r329, %r329, %r222;
	ld.global.u32 	%r223, [%rd6+68];
	xor.b32  	%r328, %r328, %r223;
	ld.global.u32 	%r224, [%rd6+72];
	xor.b32  	%r327, %r327, %r224;
	ld.global.u32 	%r225, [%rd6+76];
	xor.b32  	%r326, %r326, %r225;
$L__BB0_14:
	and.b32  	%r227, %r196, 16;
	setp.eq.s32 	%p8, %r227, 0;
	@%p8 bra 	$L__BB0_16;
	ld.global.u32 	%r228, [%rd6+80];
	xor.b32  	%r330, %r330, %r228;
	ld.global.u32 	%r229, [%rd6+84];
	xor.b32  	%r329, %r329, %r229;
	ld.global.u32 	%r230, [%rd6+88];
	xor.b32  	%r328, %r328, %r230;
	ld.global.u32 	%r231, [%rd6+92];
	xor.b32  	%r327, %r327, %r231;
	ld.global.u32 	%r232, [%rd6+96];
	xor.b32  	%r326, %r326, %r232;
$L__BB0_16:
	and.b32  	%r234, %r196, 32;
	setp.eq.s32 	%p9, %r234, 0;
	@%p9 bra 	$L__BB0_18;
	ld.global.u32 	%r235, [%rd6+100];
	xor.b32  	%r330, %r330, %r235;
	ld.global.u32 	%r236, [%rd6+104];
	xor.b32  	%r329, %r329, %r236;
	ld.global.u32 	%r237, [%rd6+108];
	xor.b32  	%r328, %r328, %r237;
	ld.global.u32 	%r238, [%rd6+112];
	xor.b32  	%r327, %r327, %r238;
	ld.global.u32 	%r239, [%rd6+116];
	xor.b32  	%r326, %r326, %r239;
$L__BB0_18:
	and.b32  	%r241, %r196, 64;
	setp.eq.s32 	%p10, %r241, 0;
	@%p10 bra 	$L__BB0_20;
	ld.global.u32 	%r242, [%rd6+120];
	xor.b32  	%r330, %r330, %r242;
	ld.global.u32 	%r243, [%rd6+124];
	xor.b32  	%r329, %r329, %r243;
	ld.global.u32 	%r244, [%rd6+128];
	xor.b32  	%r328, %r328, %r244;
	ld.global.u32 	%r245, [%rd6+132];
	xor.b32  	%r327, %r327, %r245;
	ld.global.u32 	%r246, [%rd6+136];
	xor.b32  	%r326, %r326, %r246;
$L__BB0_20:
	and.b32  	%r248, %r196, 128;
	setp.eq.s32 	%p11, %r248, 0;
	@%p11 bra 	$L__BB0_22;
	ld.global.u32 	%r249, [%rd6+140];
	xor.b32  	%r330, %r330, %r249;
	ld.global.u32 	%r250, [%rd6+144];
	xor.b32  	%r329, %r329, %r250;
	ld.global.u32 	%r251, [%rd6+148];
	xor.b32  	%r328, %r328, %r251;
	ld.global.u32 	%r252, [%rd6+152];
	xor.b32  	%r327, %r327, %r252;
	ld.global.u32 	%r253, [%rd6+156];
	xor.b32  	%r326, %r326, %r253;
$L__BB0_22:
	and.b32  	%r255, %r196, 256;
	setp.eq.s32 	%p12, %r255, 0;
	@%p12 bra 	$L__BB0_24;
	ld.global.u32 	%r256, [%rd6+160];
	xor.b32  	%r330, %r330, %r256;
	ld.global.u32 	%r257, [%rd6+164];
	xor.b32  	%r329, %r329, %r257;
	ld.global.u32 	%r258, [%rd6+168];
	xor.b32  	%r328, %r328, %r258;
	ld.global.u32 	%r259, [%rd6+172];
	xor.b32  	%r327, %r327, %r259;
	ld.global.u32 	%r260, [%rd6+176];
	xor.b32  	%r326, %r326, %r260;
$L__BB0_24:
	and.b32  	%r262, %r196, 512;
	setp.eq.s32 	%p13, %r262, 0;
	@%p13 bra 	$L__BB0_26;
	ld.global.u32 	%r263, [%rd6+180];
	xor.b32  	%r330, %r330, %r263;
	ld.global.u32 	%r264, [%rd6+184];
	xor.b32  	%r329, %r329, %r264;
	ld.global.u32 	%r265, [%rd6+188];
	xor.b32  	%r328, %r328, %r265;
	ld.global.u32 	%r266, [%rd6+192];
	xor.b32  	%r327, %r327, %r266;
	ld.global.u32 	%r267, [%rd6+196];
	xor.b32  	%r326, %r326, %r267;
$L__BB0_26:
	and.b32  	%r269, %r196, 1024;
	setp.eq.s32 	%p14, %r269, 0;
	@%p14 bra 	$L__BB0_28;
	ld.global.u32 	%r270, [%rd6+200];
	xor.b32  	%r330, %r330, %r270;
	ld.global.u32 	%r271, [%rd6+204];
	xor.b32  	%r329, %r329, %r271;
	ld.global.u32 	%r272, [%rd6+208];
	xor.b32  	%r328, %r328, %r272;
	ld.global.u32 	%r273, [%rd6+212];
	xor.b32  	%r327, %r327, %r273;
	ld.global.u32 	%r274, [%rd6+216];
	xor.b32  	%r326, %r326, %r274;
$L__BB0_28:
	and.b32  	%r276, %r196, 2048;
	setp.eq.s32 	%p15, %r276, 0;
	@%p15 bra 	$L__BB0_30;
	ld.global.u32 	%r277, [%rd6+220];
	xor.b32  	%r330, %r330, %r277;
	ld.global.u32 	%r278, [%rd6+224];
	xor.b32  	%r329, %r329, %r278;
	ld.global.u32 	%r279, [%rd6+228];
	xor.b32  	%r328, %r328, %r279;
	ld.global.u32 	%r280, [%rd6+232];
	xor.b32  	%r327, %r327, %r280;
	ld.global.u32 	%r281, [%rd6+236];
	xor.b32  	%r326, %r326, %r281;
$L__BB0_30:
	and.b32  	%r283, %r196, 4096;
	setp.eq.s32 	%p16, %r283, 0;
	@%p16 bra 	$L__BB0_32;
	ld.global.u32 	%r284, [%rd6+240];
	xor.b32  	%r330, %r330, %r284;
	ld.global.u32 	%r285, [%rd6+244];
	xor.b32  	%r329, %r329, %r285;
	ld.global.u32 	%r286, [%rd6+248];
	xor.b32  	%r328, %r328, %r286;
	ld.global.u32 	%r287, [%rd6+252];
	xor.b32  	%r327, %r327, %r287;
	ld.global.u32 	%r288, [%rd6+256];
	xor.b32  	%r326, %r326, %r288;
$L__BB0_32:
	and.b32  	%r290, %r196, 8192;
	setp.eq.s32 	%p17, %r290, 0;
	@%p17 bra 	$L__BB0_34;
	ld.global.u32 	%r291, [%rd6+260];
	xor.b32  	%r330, %r330, %r291;
	ld.global.u32 	%r292, [%rd6+264];
	xor.b32  	%r329, %r329, %r292;
	ld.global.u32 	%r293, [%rd6+268];
	xor.b32  	%r328, %r328, %r293;
	ld.global.u32 	%r294, [%rd6+272];
	xor.b32  	%r327, %r327, %r294;
	ld.global.u32 	%r295, [%rd6+276];
	xor.b32  	%r326, %r326, %r295;
$L__BB0_34:
	and.b32  	%r297, %r196, 16384;
	setp.eq.s32 	%p18, %r297, 0;
	@%p18 bra 	$L__BB0_36;
	ld.global.u32 	%r298, [%rd6+280];
	xor.b32  	%r330, %r330, %r298;
	ld.global.u32 	%r299, [%rd6+284];
	xor.b32  	%r329, %r329, %r299;
	ld.global.u32 	%r300, [%rd6+288];
	xor.b32  	%r328, %r328, %r300;
	ld.global.u32 	%r301, [%rd6+292];
	xor.b32  	%r327, %r327, %r301;
	ld.global.u32 	%r302, [%rd6+296];
	xor.b32  	%r326, %r326, %r302;
$L__BB0_36:
	and.b32  	%r304, %r196, 32768;
	setp.eq.s32 	%p19, %r304, 0;
	@%p19 bra 	$L__BB0_38;
	ld.global.u32 	%r305, [%rd6+300];
	xor.b32  	%r330, %r330, %r305;
	ld.global.u32 	%r306, [%rd6+304];
	xor.b32  	%r329, %r329, %r306;
	ld.global.u32 	%r307, [%rd6+308];
	xor.b32  	%r328, %r328, %r307;
	ld.global.u32 	%r308, [%rd6+312];
	xor.b32  	%r327, %r327, %r308;
	ld.global.u32 	%r309, [%rd6+316];
	xor.b32  	%r326, %r326, %r309;
$L__BB0_38:
	add.s32 	%r325, %r325, 16;
	setp.ne.s32 	%p20, %r325, 32;
	@%p20 bra 	$L__BB0_6;
	mad.lo.s32 	%r310, %r319, -31, %r11;
	add.s32 	%r319, %r310, 1;
	setp.ne.s32 	%p21, %r319, 5;
	@%p21 bra 	$L__BB0_5;
	st.global.u32 	[%rd2+4], %r330;
	st.global.u32 	[%rd2+8], %r329;
	st.global.u32 	[%rd2+12], %r328;
	st.global.u32 	[%rd2+16], %r327;
	st.global.u32 	[%rd2+20], %r326;
	add.s32 	%r313, %r313, 1;
	setp.lt.u32 	%p22, %r313, %r2;
	@%p22 bra 	$L__BB0_4;
$L__BB0_41:
	shr.u64 	%rd7, %rd17, 2;
	add.s32 	%r312, %r312, 1;
	setp.gt.u64 	%p23, %rd17, 3;
	mov.u64 	%rd17, %rd7;
	@%p23 bra 	$L__BB0_2;
$L__BB0_42:
	mov.b32 	%r311, 0;
	st.global.v2.u32 	[%rd2+24], {%r311, %r311};
	st.global.u32 	[%rd2+32], %r311;
	mov.b64 	%rd16, 0;
	st.global.u64 	[%rd2+40], %rd16;
	ret;

}
	// .globl	_Z15generate_kernelP17curandStateXORWOWiPj
.visible .entry _Z15generate_kernelP17curandStateXORWOWiPj(
	.param .u64 .ptr .align 1 _Z15generate_kernelP17curandStateXORWOWiPj_param_0,
	.param .u32 _Z15generate_kernelP17curandStateXORWOWiPj_param_1,
	.param .u64 .ptr .align 1 _Z15generate_kernelP17curandStateXORWOWiPj_param_2
)
{
	.reg .pred 	%p<6>;
	.reg .b32 	%r<153>;
	.reg .b32 	%f<2>;
	.reg .b64 	%rd<9>;
	.reg .b64 	%fd<2>;

	ld.param.u64 	%rd3, [_Z15generate_kernelP17curandStateXORWOWiPj_param_0];
	ld.param.u32 	%r62, [_Z15generate_kernelP17curandStateXORWOWiPj_param_1];
	ld.param.u64 	%rd2, [_Z15generate_kernelP17curandStateXORWOWiPj_param_2];
	cvta.to.global.u64 	%rd4, %rd3;
	mov.u32 	%r64, %tid.x;
	mov.u32 	%r65, %ctaid.x;
	shl.b32 	%r66, %r65, 6;
	add.s32 	%r1, %r66, %r64;
	mul.wide.s32 	%rd5, %r1, 48;
	add.s64 	%rd1, %rd4, %rd5;
	ld.global.v2.u32 	{%r151, %r150}, [%rd1];
	ld.global.v2.u32 	{%r149, %r148}, [%rd1+8];
	ld.global.v2.u32 	{%r147, %r146}, [%rd1+16];
	ld.global.v2.u32 	{%r8, %r9}, [%rd1+24];
	ld.global.f32 	%f1, [%rd1+32];
	ld.global.f64 	%fd1, [%rd1+40];
	setp.lt.s32 	%p1, %r62, 1;
	mov.b32 	%r152, 0;
	@%p1 bra 	$L__BB1_7;
	and.b32  	%r10, %r62, 3;
	setp.lt.u32 	%p2, %r62, 4;
	mov.b32 	%r152, 0;
	mov.u32 	%r132, %r151;
	@%p2 bra 	$L__BB1_4;
	and.b32  	%r70, %r62, 2147483644;
	neg.s32 	%r117, %r70;
	mov.b32 	%r152, 0;
	mov.u32 	%r119, %r151;
	mov.u32 	%r120, %r149;
	mov.u32 	%r121, %r148;
	mov.u32 	%r122, %r147;
	mov.u32 	%r124, %r150;
$L__BB1_3:
	mov.u32 	%r150, %r146;
	shr.u32 	%r71, %r124, 2;
	xor.b32  	%r72, %r71, %r124;
	shl.b32 	%r73, %r150, 4;
	shl.b32 	%r74, %r72, 1;
	xor.b32  	%r75, %r73, %r74;
	xor.b32  	%r76, %r75, %r150;
	xor.b32  	%r149, %r76, %r72;
	shr.u32 	%r77, %r120, 2;
	xor.b32  	%r78, %r77, %r120;
	shl.b32 	%r79, %r149, 4;
	shl.b32 	%r80, %r78, 1;
	xor.b32  	%r81, %r79, %r80;
	xor.b32  	%r82, %r81, %r149;
	xor.b32  	%r148, %r82, %r78;
	add.s32 	%r83, %r119, %r148;
	and.b32  	%r84, %r83, 1;
	shr.u32 	%r85, %r121, 2;
	xor.b32  	%r86, %r85, %r121;
	shl.b32 	%r87, %r148, 4;
	shl.b32 	%r88, %r86, 1;
	xor.b32  	%r89, %r87, %r88;
	xor.b32  	%r90, %r89, %r148;
	xor.b32  	%r147, %r90, %r86;
	add.s32 	%r91, %r119, %r147;
	or.b32  	%r92, %r91, -2;
	add.s32 	%r93, %r119, %r149;
	or.b32  	%r94, %r93, -2;
	add.s32 	%r95, %r152, %r84;
	sub.s32 	%r96, %r94, %r95;
	add.s32 	%r97, %r92, %r96;
	shr.u32 	%r98, %r122, 2;
	xor.b32  	%r99, %r98, %r122;
	shl.b32 	%r100, %r147, 4;
	shl.b32 	%r101, %r99, 1;
	xor.b32  	%r102, %r100, %r101;
	xor.b32  	%r103, %r102, %r147;
	xor.b32  	%r146, %r103, %r99;
	add.s32 	%r132, %r119, 1449748;
	add.s32 	%r104, %r119, %r146;
	and.b32  	%r105, %r104, 1;
	sub.s32 	%r106, %r105, %r97;
	add.s32 	%r152, %r106, -2;
	add.s32 	%r117, %r117, 4;
	setp.ne.s32 	%p3, %r117, 0;
	mov.u32 	%r119, %r132;
	mov.u32 	%r120, %r149;
	mov.u32 	%r121, %r148;
	mov.u32 	%r122, %r147;
	mov.u32 	%r124, %r150;
	@%p3 bra 	$L__BB1_3;
$L__BB1_4:
	mad.lo.s32 	%r151, %r62, 362437, %r151;
	setp.eq.s32 	%p4, %r10, 0;
	@%p4 bra 	$L__BB1_7;
	add.s32 	%r139, %r132, 362437;
	neg.s32 	%r138, %r10;
	mov.u32 	%r145, %r150;
$L__BB1_6:
	.pragma "nounroll";
	mov.u32 	%r150, %r149;
	mov.u32 	%r149, %r148;
	mov.u32 	%r148, %r147;
	mov.u32 	%r147, %r146;
	shr.u32 	%r107, %r145, 2;
	xor.b32  	%r108, %r107, %r145;
	shl.b32 	%r109, %r147, 4;
	shl.b32 	%r110, %r108, 1;
	xor.b32  	%r111, %r109, %r110;
	xor.b32  	%r112, %r111, %r147;
	xor.b32  	%r146, %r112, %r108;
	add.s32 	%r113, %r139, %r146;
	and.b32  	%r114, %r113, 1;
	add.s32 	%r152, %r114, %r152;
	add.s32 	%r139, %r139, 362437;
	add.s32 	%r138, %r138, 1;
	setp.ne.s32 	%p5, %r138, 0;
	mov.u32 	%r145, %r150;
	@%p5 bra 	$L__BB1_6;
$L__BB1_7:
	cvta.to.global.u64 	%rd6, %rd2;
	st.global.v2.u32 	[%rd1], {%r151, %r150};
	st.global.v2.u32 	[%rd1+8], {%r149, %r148};
	st.global.v2.u32 	[%rd1+16], {%r147, %r146};
	st.global.v2.u32 	[%rd1+24], {%r8, %r9};
	st.global.f32 	[%rd1+32], %f1;
	st.global.f64 	[%rd1+40], %fd1;
	mul.wide.s32 	%rd7, %r1, 4;
	add.s64 	%rd8, %rd6, %rd7;
	ld.global.u32 	%r115, [%rd8];
	add.s32 	%r116, %r115, %r152;
	st.global.u32 	[%rd8], %r116;
	ret;

}
	// .globl	_Z23generate_uniform_kernelP17curandStateXORWOWiPj
.visible .entry _Z23generate_uniform_kernelP17curandStateXORWOWiPj(
	.param .u64 .ptr .align 1 _Z23generate_uniform_kernelP17curandStateXORWOWiPj_param_0,
	.param .u32 _Z23generate_uniform_kernelP17curandStateXORWOWiPj_param_1,
	.param .u64 .ptr .align 1 _Z23generate_uniform_kernelP17curandStateXORWOWiPj_param_2
)
{
	.reg .pred 	%p<11>;
	.reg .b32 	%r<157>;
	.reg .b32 	%f<12>;
	.reg .b64 	%rd<9>;
	.reg .b64 	%fd<2>;

	ld.param.u64 	%rd3, [_Z23generate_uniform_kernelP17curandStateXORWOWiPj_param_0];
	ld.param.u32 	%r64, [_Z23generate_uniform_kernelP17curandStateXORWOWiPj_param_1];
	ld.param.u64 	%rd2, [_Z23generate_uniform_kernelP17curandStateXORWOWiPj_param_2];
	cvta.to.global.u64 	%rd4, %rd3;
	mov.u32 	%r66, %tid.x;
	mov.u32 	%r67, %ctaid.x;
	shl.b32 	%r68, %r67, 6;
	add.s32 	%r1, %r68, %r66;
	mul.wide.s32 	%rd5, %r1, 48;
	add.s64 	%rd1, %rd4, %rd5;
	ld.global.v2.u32 	{%r155, %r154}, [%rd1];
	ld.global.v2.u32 	{%r153, %r152}, [%rd1+8];
	ld.global.v2.u32 	{%r151, %r150}, [%rd1+16];
	ld.global.v2.u32 	{%r8, %r9}, [%rd1+24];
	ld.global.f32 	%f1, [%rd1+32];
	ld.global.f64 	%fd1, [%rd1+40];
	setp.lt.s32 	%p1, %r64, 1;
	mov.b32 	%r156, 0;
	@%p1 bra 	$L__BB2_8;
	and.b32  	%r10, %r64, 3;
	setp.lt.u32 	%p2, %r64, 4;
	mov.b32 	%r156, 0;
	mov.u32 	%r136, %r155;
	@%p2 bra 	$L__BB2_5;
	add.s32 	%r122, %r155, 724874;
	and.b32  	%r72, %r64, 2147483644;
	neg.s32 	%r121, %r72;
	mov.b32 	%r156, 0;
$L__BB2_3:
	mov.u32 	%r20, %r150;
	shr.u32 	%r73, %r154, 2;
	xor.b32  	%r74, %r73, %r154;
	shl.b32 	%r75, %r20, 4;
	shl.b32 	%r76, %r74, 1;
	xor.b32  	%r77, %r75, %r76;
	xor.b32  	%r78, %r77, %r20;
	xor.b32  	%r21, %r78, %r74;
	add.s32 	%r79, %r122, %r21;
	add.s32 	%r80, %r79, -362437;
	cvt.rn.f32.u32 	%f2, %r80;
	fma.rn.f32 	%f3, %f2, 0f2F800000, 0f2F000000;
	setp.gt.f32 	%p3, %f3, 0f3F000000;
	selp.u32 	%r81, 1, 0, %p3;
	add.s32 	%r82, %r156, %r81;
	shr.u32 	%r83, %r153, 2;
	xor.b32  	%r84, %r83, %r153;
	shl.b32 	%r85, %r21, 4;
	shl.b32 	%r86, %r84, 1;
	xor.b32  	%r87, %r85, %r86;
	xor.b32  	%r88, %r87, %r21;
	xor.b32  	%r22, %r88, %r84;
	add.s32 	%r89, %r122, %r22;
	cvt.rn.f32.u32 	%f4, %r89;
	fma.rn.f32 	%f5, %f4, 0f2F800000, 0f2F000000;
	setp.gt.f32 	%p4, %f5, 0f3F000000;
	selp.u32 	%r90, 1, 0, %p4;
	add.s32 	%r91, %r82, %r90;
	shr.u32 	%r92, %r152, 2;
	xor.b32  	%r93, %r92, %r152;
	shl.b32 	%r94, %r22, 4;
	shl.b32 	%r95, %r93, 1;
	xor.b32  	%r96, %r94, %r95;
	xor.b32  	%r97, %r96, %r22;
	xor.b32  	%r23, %r97, %r93;
	add.s32 	%r98, %r122, %r23;
	add.s32 	%r99, %r98, 362437;
	cvt.rn.f32.u32 	%f6, %r99;
	fma.rn.f32 	%f7, %f6, 0f2F800000, 0f2F000000;
	setp.gt.f32 	%p5, %f7, 0f3F000000;
	selp.u32 	%r100, 1, 0, %p5;
	add.s32 	%r101, %r91, %r100;
	shr.u32 	%r102, %r151, 2;
	xor.b32  	%r103, %r102, %r151;
	shl.b32 	%r104, %r23, 4;
	shl.b32 	%r105, %r103, 1;
	xor.b32  	%r106, %r104, %r105;
	xor.b32  	%r107, %r106, %r23;
	xor.b32  	%r150, %r107, %r103;
	add.s32 	%r108, %r122, %r150;
	add.s32 	%r109, %r108, 724874;
	cvt.rn.f32.u32 	%f8, %r109;
	fma.rn.f32 	%f9, %f8, 0f2F800000, 0f2F000000;
	setp.gt.f32 	%p6, %f9, 0f3F000000;
	selp.u32 	%r110, 1, 0, %p6;
	add.s32 	%r156, %r101, %r110;
	add.s32 	%r122, %r122, 1449748;
	add.s32 	%r121, %r121, 4;
	setp.ne.s32 	%p7, %r121, 0;
	mov.u32 	%r153, %r21;
	mov.u32 	%r152, %r22;
	mov.u32 	%r151, %r23;
	mov.u32 	%r154, %r20;
	@%p7 bra 	$L__BB2_3;
	add.s32 	%r136, %r122, -724874;
	mov.u32 	%r154, %r20;
	mov.u32 	%r153, %r21;
	mov.u32 	%r152, %r22;
	mov.u32 	%r151, %r23;
$L__BB2_5:
	mad.lo.s32 	%r155, %r64, 362437, %r155;
	setp.eq.s32 	%p8, %r10, 0;
	@%p8 bra 	$L__BB2_8;
	add.s32 	%r143, %r136, 362437;
	neg.s32 	%r142, %r10;
	mov.u32 	%r149, %r154;
$L__BB2_7:
	.pragma "nounroll";
	mov.u32 	%r154, %r153;
	mov.u32 	%r153, %r152;
	mov.u32 	%r152, %r151;
	mov.u32 	%r151, %r150;
	shr.u32 	%r111, %r149, 2;
	xor.b32  	%r112, %r111, %r149;
	shl.b32 	%r113, %r151, 4;
	shl.b32 	%r114, %r112, 1;
	xor.b32  	%r115, %r113, %r114;
	xor.b32  	%r116, %r115, %r151;
	xor.b32  	%r150, %r116, %r112;
	add.s32 	%r117, %r143, %r150;
	cvt.rn.f32.u32 	%f10, %r117;
	fma.rn.f32 	%f11, %f10, 0f2F800000, 0f2F000000;
	setp.gt.f32 	%p9, %f11, 0f3F000000;
	selp.u32 	%r118, 1, 0, %p9;
	add.s32 	%r156, %r156, %r118;
	add.s32 	%r143, %r143, 362437;
	add.s32 	%r142, %r142, 1;
	setp.ne.s32 	%p10, %r142, 0;
	mov.u32 	%r149, %r154;
	@%p10 bra 	$L__BB2_7;
$L__BB2_8:
	cvta.to.global.u64 	%rd6, %rd2;
	st.global.v2.u32 	[%rd1], {%r155, %r154};
	st.global.v2.u32 	[%rd1+8], {%r153, %r152};
	st.global.v2.u32 	[%rd1+16], {%r151, %r150};
	st.global.v2.u32 	[%rd1+24], {%r8, %r9};
	st.global.f32 	[%rd1+32], %f1;
	st.global.f64 	[%rd1+40], %fd1;
	mul.wide.s32 	%rd7, %r1, 4;
	add.s64 	%rd8, %rd6, %rd7;
	ld.global.u32 	%r119, [%rd8];
	add.s32 	%r120, %r119, %r156;
	st.global.u32 	[%rd8], %r120;
	ret;

}
	// .globl	_Z22generate_normal_kernelP17curandStateXORWOWiPj
.visible .entry _Z22generate_normal_kernelP17curandStateXORWOWiPj(
	.param .u64 .ptr .align 1 _Z22generate_normal_kernelP17curandStateXORWOWiPj_param_0,
	.param .u32 _Z22generate_normal_kernelP17curandStateXORWOWiPj_param_1,
	.param .u64 .ptr .align 1 _Z22generate_normal_kernelP17curandStateXORWOWiPj_param_2
)
{
	.reg .pred 	%p<21>;
	.reg .b32 	%r<165>;
	.reg .b32 	%f<101>;
	.reg .b64 	%rd<9>;
	.reg .b64 	%fd<2>;

	ld.param.u64 	%rd3, [_Z22generate_normal_kernelP17curandStateXORWOWiPj_param_0];
	ld.param.u32 	%r53, [_Z22generate_normal_kernelP17curandStateXORWOWiPj_param_1];
	ld.param.u64 	%rd2, [_Z22generate_normal_kernelP17curandStateXORWOWiPj_param_2];
	cvta.to.global.u64 	%rd4, %rd3;
	mov.u32 	%r55, %tid.x;
	mov.u32 	%r56, %ctaid.x;
	shl.b32 	%r57, %r56, 6;
	add.s32 	%r1, %r57, %r55;
	mul.wide.s32 	%rd5, %r1, 48;
	add.s64 	%rd1, %rd4, %rd5;
	ld.global.v2.u32 	{%r163, %r162}, [%rd1];
	ld.global.v2.u32 	{%r161, %r141}, [%rd1+8];
	ld.global.v2.u32 	{%r142, %r143}, [%rd1+16];
	ld.global.v2.u32 	{%r8, %r9}, [%rd1+24];
	ld.global.f32 	%f1, [%rd1+32];
	ld.global.f64 	%fd1, [%rd1+40];
	shr.u32 	%r58, %r53, 31;
	add.s32 	%r59, %r53, %r58;
	shr.s32 	%r10, %r59, 1;
	setp.lt.s32 	%p1, %r53, 2;
	mov.b32 	%r164, 0;
	mov.u32 	%r158, %r143;
	mov.u32 	%r159, %r142;
	mov.u32 	%r160, %r141;
	@%p1 bra 	$L__BB3_7;
	and.b32  	%r62, %r53, 2147483646;
	setp.eq.s32 	%p2, %r62, 2;
	mov.b32 	%r164, 0;
	mov.u32 	%r152, %r163;
	@%p2 bra 	$L__BB3_5;
	add.s32 	%r138, %r163, 724874;
	and.b32  	%r64, %r10, 1073741822;
	neg.s32 	%r137, %r64;
	mov.b32 	%r164, 0;
$L__BB3_3:
	mov.u32 	%r20, %r143;
	shr.u32 	%r65, %r162, 2;
	xor.b32  	%r66, %r65, %r162;
	shl.b32 	%r67, %r20, 4;
	shl.b32 	%r68, %r66, 1;
	xor.b32  	%r69, %r67, %r68;
	xor.b32  	%r70, %r69, %r20;
	xor.b32  	%r21, %r70, %r66;
	add.s32 	%r71, %r138, %r21;
	add.s32 	%r72, %r71, -362437;
	shr.u32 	%r73, %r161, 2;
	xor.b32  	%r74, %r73, %r161;
	shl.b32 	%r75, %r21, 4;
	shl.b32 	%r76, %r74, 1;
	xor.b32  	%r77, %r76, %r75;
	xor.b32  	%r78, %r77, %r74;
	xor.b32  	%r160, %r78, %r21;
	add.s32 	%r79, %r138, %r160;
	cvt.rn.f32.u32 	%f2, %r72;
	fma.rn.f32 	%f3, %f2, 0f2F800000, 0f2F000000;
	cvt.rn.f32.u32 	%f4, %r79;
	fma.rn.f32 	%f5, %f4, 0f30C90FDB, 0f30490FDB;
	setp.lt.f32 	%p3, %f3, 0f00800000;
	mul.f32 	%f6, %f3, 0f4B000000;
	selp.f32 	%f7, %f6, %f3, %p3;
	selp.f32 	%f8, 0fC1B80000, 0f00000000, %p3;
	mov.b32 	%r80, %f7;
	add.s32 	%r81, %r80, -1059760811;
	and.b32  	%r82, %r81, -8388608;
	sub.s32 	%r83, %r80, %r82;
	mov.b32 	%f9, %r83;
	cvt.rn.f32.s32 	%f10, %r82;
	fma.rn.f32 	%f11, %f10, 0f34000000, %f8;
	add.f32 	%f12, %f9, 0fBF800000;
	fma.rn.f32 	%f13, %f12, 0fBE055027, 0f3E1039F6;
	fma.rn.f32 	%f14, %f13, %f12, 0fBDF8CDCC;
	fma.rn.f32 	%f15, %f14, %f12, 0f3E0F2955;
	fma.rn.f32 	%f16, %f15, %f12, 0fBE2AD8B9;
	fma.rn.f32 	%f17, %f16, %f12, 0f3E4CED0B;
	fma.rn.f32 	%f18, %f17, %f12, 0fBE7FFF22;
	fma.rn.f32 	%f19, %f18, %f12, 0f3EAAAA78;
	fma.rn.f32 	%f20, %f19, %f12, 0fBF000000;
	mul.f32 	%f21, %f12, %f20;
	fma.rn.f32 	%f22, %f21, %f12, %f12;
	fma.rn.f32 	%f23, %f11, 0f3F317218, %f22;
	setp.gt.u32 	%p4, %r80, 2139095039;
	fma.rn.f32 	%f24, %f7, 0f7F800000, 0f7F800000;
	selp.f32 	%f25, %f24, %f23, %p4;
	setp.eq.f32 	%p5, %f7, 0f00000000;
	mul.f32 	%f26, %f25, 0fC0000000;
	selp.f32 	%f27, 0f7F800000, %f26, %p5;
	sqrt.rn.f32 	%f28, %f27;
	sin.approx.f32 	%f29, %f5;
	cos.approx.f32 	%f30, %f5;
	mul.f32 	%f31, %f28, %f29;
	mul.f32 	%f32, %f28, %f30;
	abs.f32 	%f33, %f31;
	setp.lt.f32 	%p6, %f33, 0f3F800000;
	selp.u32 	%r84, 1, 0, %p6;
	add.s32 	%r85, %r164, %r84;
	abs.f32 	%f34, %f32;
	setp.lt.f32 	%p7, %f34, 0f3F800000;
	selp.u32 	%r86, 1, 0, %p7;
	add.s32 	%r87, %r85, %r86;
	shr.u32 	%r88, %r141, 2;
	xor.b32  	%r89, %r88, %r141;
	shl.b32 	%r90, %r160, 4;
	shl.b32 	%r91, %r89, 1;
	xor.b32  	%r92, %r90, %r91;
	xor.b32  	%r93, %r92, %r160;
	xor.b32  	%r159, %r93, %r89;
	add.s32 	%r94, %r138, %r159;
	add.s32 	%r95, %r94, 362437;
	shr.u32 	%r96, %r142, 2;
	xor.b32  	%r97, %r96, %r142;
	shl.b32 	%r98, %r159, 4;
	shl.b32 	%r99, %r97, 1;
	xor.b32  	%r100, %r99, %r98;
	xor.b32  	%r101, %r100, %r97;
	xor.b32  	%r143, %r101, %r159;
	add.s32 	%r102, %r138, %r143;
	add.s32 	%r103, %r102, 724874;
	cvt.rn.f32.u32 	%f35, %r95;
	fma.rn.f32 	%f36, %f35, 0f2F800000, 0f2F000000;
	cvt.rn.f32.u32 	%f37, %r103;
	fma.rn.f32 	%f38, %f37, 0f30C90FDB, 0f30490FDB;
	setp.lt.f32 	%p8, %f36, 0f00800000;
	mul.f32 	%f39, %f36, 0f4B000000;
	selp.f32 	%f40, %f39, %f36, %p8;
	selp.f32 	%f41, 0fC1B80000, 0f00000000, %p8;
	mov.b32 	%r104, %f40;
	add.s32 	%r105, %r104, -1059760811;
	and.b32  	%r106, %r105, -8388608;
	sub.s32 	%r107, %r104, %r106;
	mov.b32 	%f42, %r107;
	cvt.rn.f32.s32 	%f43, %r106;
	fma.rn.f32 	%f44, %f43, 0f34000000, %f41;
	add.f32 	%f45, %f42, 0fBF800000;
	fma.rn.f32 	%f46, %f45, 0fBE055027, 0f3E1039F6;
	fma.rn.f32 	%f47, %f46, %f45, 0fBDF8CDCC;
	fma.rn.f32 	%f48, %f47, %f45, 0f3E0F2955;
	fma.rn.f32 	%f49, %f48, %f45, 0fBE2AD8B9;
	fma.rn.f32 	%f50, %f49, %f45, 0f3E4CED0B;
	fma.rn.f32 	%f51, %f50, %f45, 0fBE7FFF22;
	fma.rn.f32 	%f52, %f51, %f45, 0f3EAAAA78;
	fma.rn.f32 	%f53, %f52, %f45, 0fBF000000;
	mul.f32 	%f54, %f45, %f53;
	fma.rn.f32 	%f55, %f54, %f45, %f45;
	fma.rn.f32 	%f56, %f44, 0f3F317218, %f55;
	setp.gt.u32 	%p9, %r104, 2139095039;
	fma.rn.f32 	%f57, %f40, 0f7F800000, 0f7F800000;
	selp.f32 	%f58, %f57, %f56, %p9;
	setp.eq.f32 	%p10, %f40, 0f00000000;
	mul.f32 	%f59, %f58, 0fC0000000;
	selp.f32 	%f60, 0f7F800000, %f59, %p10;
	sqrt.rn.f32 	%f61, %f60;
	sin.approx.f32 	%f62, %f38;
	cos.approx.f32 	%f63, %f38;
	mul.f32 	%f64, %f61, %f62;
	mul.f32 	%f65, %f61, %f63;
	abs.f32 	%f66, %f64;
	setp.lt.f32 	%p11, %f66, 0f3F800000;
	selp.u32 	%r108, 1, 0, %p11;
	add.s32 	%r109, %r87, %r108;
	abs.f32 	%f67, %f65;
	setp.lt.f32 	%p12, %f67, 0f3F800000;
	selp.u32 	%r110, 1, 0, %p12;
	add.s32 	%r164, %r109, %r110;
	add.s32 	%r138, %r138, 1449748;
	add.s32 	%r137, %r137, 2;
	setp.ne.s32 	%p13, %r137, 0;
	mov.u32 	%r161, %r21;
	mov.u32 	%r141, %r160;
	mov.u32 	%r142, %r159;
	mov.u32 	%r162, %r20;
	@%p13 bra 	$L__BB3_3;
	add.s32 	%r152, %r138, -724874;
	mov.u32 	%r162, %r20;
	mov.u32 	%r161, %r21;
	mov.u32 	%r158, %r143;
	mov.u32 	%r141, %r160;
	mov.u32 	%r142, %r159;
$L__BB3_5:
	mad.lo.s32 	%r163, %r10, 724874, %r163;
	and.b32  	%r111, %r10, 1;
	setp.eq.b32 	%p14, %r111, 1;
	not.pred 	%p15, %p14;
	@%p15 bra 	$L__BB3_7;
	shr.u32 	%r112, %r162, 2;
	xor.b32  	%r113, %r112, %r162;
	shl.b32 	%r114, %r143, 4;
	shl.b32 	%r115, %r113, 1;
	xor.b32  	%r116, %r114, %r115;
	xor.b32  	%r117, %r116, %r143;
	xor.b32  	%r159, %r117, %r113;
	add.s32 	%r118, %r152, %r159;
	add.s32 	%r119, %r118, 362437;
	shr.u32 	%r120, %r161, 2;
	xor.b32  	%r121, %r120, %r161;
	shl.b32 	%r122, %r159, 4;
	shl.b32 	%r123, %r121, 1;
	xor.b32  	%r124, %r123, %r122;
	xor.b32  	%r125, %r124, %r121;
	xor.b32  	%r158, %r125, %r159;
	add.s32 	%r126, %r152, %r158;
	add.s32 	%r127, %r126, 724874;
	cvt.rn.f32.u32 	%f68, %r119;
	fma.rn.f32 	%f69, %f68, 0f2F800000, 0f2F000000;
	cvt.rn.f32.u32 	%f70, %r127;
	fma.rn.f32 	%f71, %f70, 0f30C90FDB, 0f30490FDB;
	setp.lt.f32 	%p16, %f69, 0f00800000;
	mul.f32 	%f72, %f69, 0f4B000000;
	selp.f32 	%f73, %f72, %f69, %p16;
	selp.f32 	%f74, 0fC1B80000, 0f00000000, %p16;
	mov.b32 	%r128, %f73;
	add.s32 	%r129, %r128, -1059760811;
	and.b32  	%r130, %r129, -8388608;
	sub.s32 	%r131, %r128, %r130;
	mov.b32 	%f75, %r131;
	cvt.rn.f32.s32 	%f76, %r130;
	fma.rn.f32 	%f77, %f76, 0f34000000, %f74;
	add.f32 	%f78, %f75, 0fBF800000;
	fma.rn.f32 	%f79, %f78, 0fBE055027, 0f3E1039F6;
	fma.rn.f32 	%f80, %f79, %f78, 0fBDF8CDCC;
	fma.rn.f32 	%f81, %f80, %f78, 0f3E0F2955;
	fma.rn.f32 	%f82, %f81, %f78, 0fBE2AD8B9;
	fma.rn.f32 	%f83, %f82, %f78, 0f3E4CED0B;
	fma.rn.f32 	%f84, %f83, %f78, 0fBE7FFF22;
	fma.rn.f32 	%f85, %f84, %f78, 0f3EAAAA78;
	fma.rn.f32 	%f86, %f85, %f78, 0fBF000000;
	mul.f32 	%f87, %f78, %f86;
	fma.rn.f32 	%f88, %f87, %f78, %f78;
	fma.rn.f32 	%f89, %f77, 0f3F317218, %f88;
	setp.gt.u32 	%p17, %r128, 2139095039;
	fma.rn.f32 	%f90, %f73, 0f7F800000, 0f7F800000;
	selp.f32 	%f91, %f90, %f89, %p17;
	setp.eq.f32 	%p18, %f73, 0f00000000;
	mul.f32 	%f92, %f91, 0fC0000000;
	selp.f32 	%f93, 0f7F800000, %f92, %p18;
	sqrt.rn.f32 	%f94, %f93;
	sin.approx.f32 	%f95, %f71;
	cos.approx.f32 	%f96, %f71;
	mul.f32 	%f97, %f94, %f95;
	mul.f32 	%f98, %f94, %f96;
	abs.f32 	%f99, %f97;
	setp.lt.f32 	%p19, %f99, 0f3F800000;
	selp.u32 	%r132, 1, 0, %p19;
	add.s32 	%r133, %r164, %r132;
	abs.f32 	%f100, %f98;
	setp.lt.f32 	%p20, %f100, 0f3F800000;
	selp.u32 	%r134, 1, 0, %p20;
	add.s32 	%r164, %r133, %r134;
	mov.u32 	%r160, %r143;
	mov.u32 	%r161, %r142;
	mov.u32 	%r162, %r141;
$L__BB3_7:
	cvta.to.global.u64 	%rd6, %rd2;
	st.global.v2.u32 	[%rd1], {%r163, %r162};
	st.global.v2.u32 	[%rd1+8], {%r161, %r160};
	st.global.v2.u32 	[%rd1+16], {%r159, %r158};
	st.global.v2.u32 	[%rd1+24], {%r8, %r9};
	st.global.f32 	[%rd1+32], %f1;
	st.global.f64 	[%rd1+40], %fd1;
	mul.wide.s32 	%rd7, %r1, 4;
	add.s64 	%rd8, %rd6, %rd7;
	ld.global.u32 	%r135, [%rd8];
	add.s32 	%r136, %r135, %r164;
	st.global.u32 	[%rd8], %r136;
	ret;

}


// ===== COMPILED SASS (sm_100) =====

	.target	sm_100

	.elftype	@"ET_EXEC"


//--------------------- .note.nv.tkinfo           --------------------------
	.section	.note.nv.tkinfo,"",@"SHT_NOTE"
	.sectionflags	@"SHF_NOTE_NV_TKINFO"
	.tkinfo
        /*0018*/ 	.word	0x00000002
        /*0030*/ 	.string	""
        /*0030*/ 	.string	"ptxas"
        /*0030*/ 	.string	"Cuda compilation tools, release 13.0, V13.0.88"
        /*0030*/ 	.string	"Build cuda_13.0.r13.0/compiler.36424714_0"
        /*0030*/ 	.string	"-arch sm_100 -m 64 "



//--------------------- .note.nv.cuinfo           --------------------------
	.section	.note.nv.cuinfo,"",@"SHT_NOTE"
	.sectionflags	@"SHF_NOTE_NV_CUINFO"
        /*0018*/ 	.short	0x0002
        /*001a*/ 	.short	0x0064
        /*001c*/ 	.short	0x0082
	.zero		2


//--------------------- .nv.info                  --------------------------
	.section	.nv.info,"",@"SHT_CUDA_INFO"
	.align	4


	//----- nvinfo : EIATTR_REGCOUNT
	.align		4
        /*0000*/ 	.byte	0x04, 0x2f
        /*0002*/ 	.short	(.L_10 - .L_9)
	.align		4
.L_9:
        /*0004*/ 	.word	index@(_Z12setup_kernelP17curandStateXORWOW)
        /*0008*/ 	.word	0x00000020


	//----- nvinfo : EIATTR_FRAME_SIZE
	.align		4
.L_10:
        /*000c*/ 	.byte	0x04, 0x11
        /*000e*/ 	.short	(.L_12 - .L_11)
	.align		4
.L_11:
        /*0010*/ 	.word	index@(_Z12setup_kernelP17curandStateXORWOW)
        /*0014*/ 	.word	0x00000000


	//----- nvinfo : EIATTR_REGCOUNT
	.align		4
.L_12:
        /*0018*/ 	.byte	0x04, 0x2f
        /*001a*/ 	.short	(.L_14 - .L_13)
	.align		4
.L_13:
        /*001c*/ 	.word	index@(_Z15generate_kernelP17curandStateXORWOWiPj)
        /*0020*/ 	.word	0x0000001b


	//----- nvinfo : EIATTR_FRAME_SIZE
	.align		4
.L_14:
        /*0024*/ 	.byte	0x04, 0x11
        /*0026*/ 	.short	(.L_16 - .L_15)
	.align		4
.L_15:
        /*0028*/ 	.word	index@(_Z15generate_kernelP17curandStateXORWOWiPj)
        /*002c*/ 	.word	0x00000000


	//----- nvinfo : EIATTR_REGCOUNT
	.align		4
.L_16:
        /*0030*/ 	.byte	0x04, 0x2f
        /*0032*/ 	.short	(.L_18 - .L_17)
	.align		4
.L_17:
        /*0034*/ 	.word	index@(_Z23generate_uniform_kernelP17curandStateXORWOWiPj)
        /*0038*/ 	.word	0x0000001c


	//----- nvinfo : EIATTR_FRAME_SIZE
	.align		4
.L_18:
        /*003c*/ 	.byte	0x04, 0x11
        /*003e*/ 	.short	(.L_20 - .L_19)
	.align		4
.L_19:
        /*0040*/ 	.word	index@(_Z23generate_uniform_kernelP17curandStateXORWOWiPj)
        /*0044*/ 	.word	0x00000000


	//----- nvinfo : EIATTR_REGCOUNT
	.align		4
.L_20:
        /*0048*/ 	.byte	0x04, 0x2f
        /*004a*/ 	.short	(.L_22 - .L_21)
	.align		4
.L_21:
        /*004c*/ 	.word	index@(_Z22generate_normal_kernelP17curandStateXORWOWiPj)
        /*0050*/ 	.word	0x0000001f


	//----- nvinfo : EIATTR_FRAME_SIZE
	.align		4
.L_22:
        /*0054*/ 	.byte	0x04, 0x11
        /*0056*/ 	.short	(.L_24 - .L_23)
	.align		4
.L_23:
        /*0058*/ 	.word	index@($__internal_0_$__cuda_sm20_sqrt_rn_f32_slowpath)
        /*005c*/ 	.word	0x00000000


	//----- nvinfo : EIATTR_FRAME_SIZE
	.align		4
.L_24:
        /*0060*/ 	.byte	0x04, 0x11
        /*0062*/ 	.short	(.L_26 - .L_25)
	.align		4
.L_25:
        /*0064*/ 	.word	index@(_Z22generate_normal_kernelP17curandStateXORWOWiPj)
        /*0068*/ 	.word	0x00000000


	//----- nvinfo : EIATTR_MIN_STACK_SIZE
	.align		4
.L_26:
        /*006c*/ 	.byte	0x04, 0x12
        /*006e*/ 	.short	(.L_28 - .L_27)
	.align		4
.L_27:
        /*0070*/ 	.word	index@(_Z22generate_normal_kernelP17curandStateXORWOWiPj)
        /*0074*/ 	.word	0x00000000


	//----- nvinfo : EIATTR_MIN_STACK_SIZE
	.align		4
.L_28:
        /*0078*/ 	.byte	0x04, 0x12
        /*007a*/ 	.short	(.L_30 - .L_29)
	.align		4
.L_29:
        /*007c*/ 	.word	index@(_Z23generate_uniform_kernelP17curandStateXORWOWiPj)
        /*0080*/ 	.word	0x00000000


	//----- nvinfo : EIATTR_MIN_STACK_SIZE
	.align		4
.L_30:
        /*0084*/ 	.byte	0x04, 0x12
        /*0086*/ 	.short	(.L_32 - .L_31)
	.align		4
.L_31:
        /*0088*/ 	.word	index@(_Z15generate_kernelP17curandStateXORWOWiPj)
        /*008c*/ 	.word	0x00000000


	//----- nvinfo : EIATTR_MIN_STACK_SIZE
	.align		4
.L_32:
        /*0090*/ 	.byte	0x04, 0x12
        /*0092*/ 	.short	(.L_34 - .L_33)
	.align		4
.L_33:
        /*0094*/ 	.word	index@(_Z12setup_kernelP17curandStateXORWOW)
        /*0098*/ 	.word	0x00000000
.L_34:


//--------------------- .nv.compat                --------------------------
	.section	.nv.compat,"",@"SHT_CUDA_COMPAT_INFO"
	.align	4
        /*0000*/ 	.byte	0x02, 0x09, 0x00, 0x00, 0x02, 0x02, 0x01, 0x00, 0x02, 0x05, 0x05, 0x00, 0x03, 0x07, 0x01, 0x01
        /*0010*/ 	.byte	0x02, 0x03, 0x00, 0x00, 0x02, 0x06, 0x01, 0x00, 0x04, 0x0b, 0x08, 0x00, 0x01, 0x00, 0x00, 0x00
        /*0020*/ 	.byte	0x00, 0x00, 0x00, 0x00


//--------------------- .nv.info._Z22generate_normal_kernelP17curandStateXORWOWiPj --------------------------
	.section	.nv.info._Z22generate_normal_kernelP17curandStateXORWOWiPj,"",@"SHT_CUDA_INFO"
	.sectionflags	@""
	.align	4


	//----- nvinfo : EIATTR_CUDA_API_VERSION
	.align		4
        /*0000*/ 	.byte	0x04, 0x37
        /*0002*/ 	.short	(.L_36 - .L_35)
.L_35:
        /*0004*/ 	.word	0x00000082


	//----- nvinfo : EIATTR_KPARAM_INFO
	.align		4
.L_36:
        /*0008*/ 	.byte	0x04, 0x17
        /*000a*/ 	.short	(.L_38 - .L_37)
.L_37:
        /*000c*/ 	.word	0x00000000
        /*0010*/ 	.short	0x0002
        /*0012*/ 	.short	0x0010
        /*0014*/ 	.byte	0x00, 0xf5, 0x21, 0x00


	//----- nvinfo : EIATTR_KPARAM_INFO
	.align		4
.L_38:
        /*0018*/ 	.byte	0x04, 0x17
        /*001a*/ 	.short	(.L_40 - .L_39)
.L_39:
        /*001c*/ 	.word	0x00000000
        /*0020*/ 	.short	0x0001
        /*0022*/ 	.short	0x0008
        /*0024*/ 	.byte	0x00, 0xf0, 0x11, 0x00


	//----- nvinfo : EIATTR_KPARAM_INFO
	.align		4
.L_40:
        /*0028*/ 	.byte	0x04, 0x17
        /*002a*/ 	.short	(.L_42 - .L_41)
.L_41:
        /*002c*/ 	.word	0x00000000
        /*0030*/ 	.short	0x0000
        /*0032*/ 	.short	0x0000
        /*0034*/ 	.byte	0x00, 0xf5, 0x21, 0x00


	//----- nvinfo : EIATTR_SPARSE_MMA_MASK
	.align		4
.L_42:
        /*0038*/ 	.byte	0x03, 0x50
        /*003a*/ 	.short	0x0000


	//----- nvinfo : EIATTR_MAXREG_COUNT
	.align		4
        /*003c*/ 	.byte	0x03, 0x1b
        /*003e*/ 	.short	0x00ff


	//----- nvinfo : EIATTR_MERCURY_ISA_VERSION
	.align		4
        /*0040*/ 	.byte	0x03, 0x5f
        /*0042*/ 	.short	0x0101


	//----- nvinfo : EIATTR_VRC_CTA_INIT_COUNT
	.align		4
        /*0044*/ 	.byte	0x02, 0x4a
	.zero		1
	.zero		1


	//----- nvinfo : EIATTR_EXIT_INSTR_OFFSETS
	.align		4
        /*0048*/ 	.byte	0x04, 0x1c
        /*004a*/ 	.short	(.L_44 - .L_43)


	//   ....[0]....
.L_43:
        /*004c*/ 	.word	0x00001150


	//----- nvinfo : EIATTR_CRS_STACK_SIZE
	.align		4
.L_44:
        /*0050*/ 	.byte	0x04, 0x1e
        /*0052*/ 	.short	(.L_46 - .L_45)
.L_45:
        /*0054*/ 	.word	0x00000000


	//----- nvinfo : EIATTR_CBANK_PARAM_SIZE
	.align		4
.L_46:
        /*0058*/ 	.byte	0x03, 0x19
        /*005a*/ 	.short	0x0018


	//----- nvinfo : EIATTR_PARAM_CBANK
	.align		4
        /*005c*/ 	.byte	0x04, 0x0a
        /*005e*/ 	.short	(.L_48 - .L_47)
	.align		4
.L_47:
        /*0060*/ 	.word	index@(.nv.constant0._Z22generate_normal_kernelP17curandStateXORWOWiPj)
        /*0064*/ 	.short	0x0380
        /*0066*/ 	.short	0x0018


	//----- nvinfo : EIATTR_SW_WAR
	.align		4
.L_48:
        /*0068*/ 	.byte	0x04, 0x36
        /*006a*/ 	.short	(.L_50 - .L_49)
.L_49:
        /*006c*/ 	.word	0x00000008
.L_50:


//--------------------- .nv.info._Z23generate_uniform_kernelP17curandStateXORWOWiPj --------------------------
	.section	.nv.info._Z23generate_uniform_kernelP17curandStateXORWOWiPj,"",@"SHT_CUDA_INFO"
	.sectionflags	@""
	.align	4


	//----- nvinfo : EIATTR_CUDA_API_VERSION
	.align		4
        /*0000*/ 	.byte	0x04, 0x37
        /*0002*/ 	.short	(.L_52 - .L_51)
.L_51:
        /*0004*/ 	.word	0x00000082


	//----- nvinfo : EIATTR_KPARAM_INFO
	.align		4
.L_52:
        /*0008*/ 	.byte	0x04, 0x17
        /*000a*/ 	.short	(.L_54 - .L_53)
.L_53:
        /*000c*/ 	.word	0x00000000
        /*0010*/ 	.short	0x0002
        /*0012*/ 	.short	0x0010
        /*0014*/ 	.byte	0x00, 0xf5, 0x21, 0x00


	//----- nvinfo : EIATTR_KPARAM_INFO
	.align		4
.L_54:
        /*0018*/ 	.byte	0x04, 0x17
        /*001a*/ 	.short	(.L_56 - .L_55)
.L_55:
        /*001c*/ 	.word	0x00000000
        /*0020*/ 	.short	0x0001
        /*0022*/ 	.short	0x0008
        /*0024*/ 	.byte	0x00, 0xf0, 0x11, 0x00


	//----- nvinfo : EIATTR_KPARAM_INFO
	.align		4
.L_56:
        /*0028*/ 	.byte	0x04, 0x17
        /*002a*/ 	.short	(.L_58 - .L_57)
.L_57:
        /*002c*/ 	.word	0x00000000
        /*0030*/ 	.short	0x0000
        /*0032*/ 	.short	0x0000
        /*0034*/ 	.byte	0x00, 0xf5, 0x21, 0x00


	//----- nvinfo : EIATTR_SPARSE_MMA_MASK
	.align		4
.L_58:
        /*0038*/ 	.byte	0x03, 0x50
        /*003a*/ 	.short	0x0000


	//----- nvinfo : EIATTR_MAXREG_COUNT
	.align		4
        /*003c*/ 	.byte	0x03, 0x1b
        /*003e*/ 	.short	0x00ff


	//----- nvinfo : EIATTR_MERCURY_ISA_VERSION
	.align		4
        /*0040*/ 	.byte	0x03, 0x5f
        /*0042*/ 	.short	0x0101


	//----- nvinfo : EIATTR_VRC_CTA_INIT_COUNT
	.align		4
        /*0044*/ 	.byte	0x02, 0x4a
	.zero		1
	.zero		1


	//----- nvinfo : EIATTR_EXIT_INSTR_OFFSETS
	.align		4
        /*0048*/ 	.byte	0x04, 0x1c
        /*004a*/ 	.short	(.L_60 - .L_59)


	//   ....[0]....
.L_59:
        /*004c*/ 	.word	0x000007a0


	//----- nvinfo : EIATTR_CBANK_PARAM_SIZE
	.align		4
.L_60:
        /*0050*/ 	.byte	0x03, 0x19
        /*0052*/ 	.short	0x0018


	//----- nvinfo : EIATTR_PARAM_CBANK
	.align		4
        /*0054*/ 	.byte	0x04, 0x0a
        /*0056*/ 	.short	(.L_62 - .L_61)
	.align		4
.L_61:
        /*0058*/ 	.word	index@(.nv.constant0._Z23generate_uniform_kernelP17curandStateXORWOWiPj)
        /*005c*/ 	.short	0x0380
        /*005e*/ 	.short	0x0018


	//----- nvinfo : EIATTR_SW_WAR
	.align		4
.L_62:
        /*0060*/ 	.byte	0x04, 0x36
        /*0062*/ 	.short	(.L_64 - .L_63)
.L_63:
        /*0064*/ 	.word	0x00000008
.L_64:


//--------------------- .nv.info._Z15generate_kernelP17curandStateXORWOWiPj --------------------------
	.section	.nv.info._Z15generate_kernelP17curandStateXORWOWiPj,"",@"SHT_CUDA_INFO"
	.sectionflags	@""
	.align	4


	//----- nvinfo : EIATTR_CUDA_API_VERSION
	.align		4
        /*0000*/ 	.byte	0x04, 0x37
        /*0002*/ 	.short	(.L_66 - .L_65)
.L_65:
        /*0004*/ 	.word	0x00000082


	//----- nvinfo : EIATTR_KPARAM_INFO
	.align		4
.L_66:
        /*0008*/ 	.byte	0x04, 0x17
        /*000a*/ 	.short	(.L_68 - .L_67)
.L_67:
        /*000c*/ 	.word	0x00000000
        /*0010*/ 	.short	0x0002
        /*0012*/ 	.short	0x0010
        /*0014*/ 	.byte	0x00, 0xf5, 0x21, 0x00


	//----- nvinfo : EIATTR_KPARAM_INFO
	.align		4
.L_68:
        /*0018*/ 	.byte	0x04, 0x17
        /*001a*/ 	.short	(.L_70 - .L_69)
.L_69:
        /*001c*/ 	.word	0x00000000
        /*0020*/ 	.short	0x0001
        /*0022*/ 	.short	0x0008
        /*0024*/ 	.byte	0x00, 0xf0, 0x11, 0x00


	//----- nvinfo : EIATTR_KPARAM_INFO
	.align		4
.L_70:
        /*0028*/ 	.byte	0x04, 0x17
        /*002a*/ 	.short	(.L_72 - .L_71)
.L_71:
        /*002c*/ 	.word	0x00000000
        /*0030*/ 	.short	0x0000
        /*0032*/ 	.short	0x0000
        /*0034*/ 	.byte	0x00, 0xf5, 0x21, 0x00


	//----- nvinfo : EIATTR_SPARSE_MMA_MASK
	.align		4
.L_72:
        /*0038*/ 	.byte	0x03, 0x50
        /*003a*/ 	.short	0x0000


	//----- nvinfo : EIATTR_MAXREG_COUNT
	.align		4
        /*003c*/ 	.byte	0x03, 0x1b
        /*003e*/ 	.short	0x00ff


	//----- nvinfo : EIATTR_MERCURY_ISA_VERSION
	.align		4
        /*0040*/ 	.byte	0x03, 0x5f
        /*0042*/ 	.short	0x0101


	//----- nvinfo : EIATTR_VRC_CTA_INIT_COUNT
	.align		4
        /*0044*/ 	.byte	0x02, 0x4a
	.zero		1
	.zero		1


	//----- nvinfo : EIATTR_EXIT_INSTR_OFFSETS
	.align		4
        /*0048*/ 	.byte	0x04, 0x1c
        /*004a*/ 	.short	(.L_74 - .L_73)


	//   ....[0]....
.L_73:
        /*004c*/ 	.word	0x00000690


	//----- nvinfo : EIATTR_CBANK_PARAM_SIZE
	.align		4
.L_74:
        /*0050*/ 	.byte	0x03, 0x19
        /*0052*/ 	.short	0x0018


	//----- nvinfo : EIATTR_PARAM_CBANK
	.align		4
        /*0054*/ 	.byte	0x04, 0x0a
        /*0056*/ 	.short	(.L_76 - .L_75)
	.align		4
.L_75:
        /*0058*/ 	.word	index@(.nv.constant0._Z15generate_kernelP17curandStateXORWOWiPj)
        /*005c*/ 	.short	0x0380
        /*005e*/ 	.short	0x0018


	//----- nvinfo : EIATTR_SW_WAR
	.align		4
.L_76:
        /*0060*/ 	.byte	0x04, 0x36
        /*0062*/ 	.short	(.L_78 - .L_77)
.L_77:
        /*0064*/ 	.word	0x00000008
.L_78:


//--------------------- .nv.info._Z12setup_kernelP17curandStateXORWOW --------------------------
	.section	.nv.info._Z12setup_kernelP17curandStateXORWOW,"",@"SHT_CUDA_INFO"
	.sectionflags	@""
	.align	4


	//----- nvinfo : EIATTR_CUDA_API_VERSION
	.align		4
        /*0000*/ 	.byte	0x04, 0x37
        /*0002*/ 	.short	(.L_80 - .L_79)
.L_79:
        /*0004*/ 	.word	0x00000082


	//----- nvinfo : EIATTR_KPARAM_INFO
	.align		4
.L_80:
        /*0008*/ 	.byte	0x04, 0x17
        /*000a*/ 	.short	(.L_82 - .L_81)
.L_81:
        /*000c*/ 	.word	0x00000000
        /*0010*/ 	.short	0x0000
        /*0012*/ 	.short	0x0000
        /*0014*/ 	.byte	0x00, 0xf5, 0x21, 0x00


	//----- nvinfo : EIATTR_SPARSE_MMA_MASK
	.align		4
.L_82:
        /*0018*/ 	.byte	0x03, 0x50
        /*001a*/ 	.short	0x0000


	//----- nvinfo : EIATTR_MAXREG_COUNT
	.align		4
        /*001c*/ 	.byte	0x03, 0x1b
        /*001e*/ 	.short	0x00ff


	//----- nvinfo : EIATTR_MERCURY_ISA_VERSION
	.align		4
        /*0020*/ 	.byte	0x03, 0x5f
        /*0022*/ 	.short	0x0101


	//----- nvinfo : EIATTR_VRC_CTA_INIT_COUNT
	.align		4
        /*0024*/ 	.byte	0x02, 0x4a
	.zero		1
	.zero		1


	//----- nvinfo : EIATTR_EXIT_INSTR_OFFSETS
	.align		4
        /*0028*/ 	.byte	0x04, 0x1c
        /*002a*/ 	.short	(.L_84 - .L_83)


	//   ....[0]....
.L_83:
        /*002c*/ 	.word	0x00000f20


	//----- nvinfo : EIATTR_CRS_STACK_SIZE
	.align		4
.L_84:
        /*0030*/ 	.byte	0x04, 0x1e
        /*0032*/ 	.short	(.L_86 - .L_85)
.L_85:
        /*0034*/ 	.word	0x00000000


	//----- nvinfo : EIATTR_CBANK_PARAM_SIZE
	.align		4
.L_86:
        /*0038*/ 	.byte	0x03, 0x19
        /*003a*/ 	.short	0x0008


	//----- nvinfo : EIATTR_PARAM_CBANK
	.align		4
        /*003c*/ 	.byte	0x04, 0x0a
        /*003e*/ 	.short	(.L_88 - .L_87)
	.align		4
.L_87:
        /*0040*/ 	.word	index@(.nv.constant0._Z12setup_kernelP17curandStateXORWOW)
        /*0044*/ 	.short	0x0380
        /*0046*/ 	.short	0x0008


	//----- nvinfo : EIATTR_SW_WAR
	.align		4
.L_88:
        /*0048*/ 	.byte	0x04, 0x36
        /*004a*/ 	.short	(.L_90 - .L_89)
.L_89:
        /*004c*/ 	.word	0x00000008
.L_90:


//--------------------- .nv.callgraph             --------------------------
	.section	.nv.callgraph,"",@"SHT_CUDA_CALLGRAPH"
	.align	4
	.sectionentsize	8
	.align		4
        /*0000*/ 	.word	0x00000000
	.align		4
        /*0004*/ 	.word	0xffffffff
	.align		4
        /*0008*/ 	.word	0x00000000
	.align		4
        /*000c*/ 	.word	0xfffffffe
	.align		4
        /*0010*/ 	.word	0x00000000
	.align		4
        /*0014*/ 	.word	0xfffffffd
	.align		4
        /*0018*/ 	.word	0x00000000
	.align		4
        /*001c*/ 	.word	0xfffffffc


//--------------------- .nv.constant4             --------------------------
	.section	.nv.constant4,"a",@progbits
	.align	8
	.align		8
.nv.constant4:
        /*0000*/ 	.dword	precalc_xorwow_matrix
	.align		8
        /*0008*/ 	.dword	precalc_xorwow_offset_matrix
	.align		8
        /*0010*/ 	.dword	mrg32k3aM1
	.align		8
        /*0018*/ 	.dword	mrg32k3aM2
	.align		8
        /*0020*/ 	.dword	mrg32k3aM1SubSeq
	.align		8
        /*0028*/ 	.dword	mrg32k3aM2SubSeq
	.align		8
        /*0030*/ 	.dword	mrg32k3aM1Seq
	.align		8
        /*0038*/ 	.dword	mrg32k3aM2Seq


//--------------------- .nv.constant3             --------------------------
	.section	.nv.constant3,"a",@progbits
	.align	8
.nv.constant3:
	.type		__cr_lgamma_table,@object
	.size		__cr_lgamma_table,(.L_8 - __cr_lgamma_table)
__cr_lgamma_table:
        /*0000*/ 	.byte	0x00, 0x00, 0x00, 0x00, 0x00, 0x00, 0x00, 0x00, 0x00, 0x00, 0x00, 0x00, 0x00, 0x00, 0x00, 0x00
        /*0010*/ 	.byte	0xef, 0x39, 0xfa, 0xfe, 0x42, 0x2e, 0xe6, 0x3f, 0x02, 0x20, 0x2a, 0xfa, 0x0b, 0xab, 0xfc, 0x3f
        /*0020*/ 	.byte	0xf9, 0x2c, 0x92, 0x7c, 0xa7, 0x6c, 0x09, 0x40, 0xc9, 0x79, 0x44, 0x3c, 0x64, 0x26, 0x13, 0x40
        /*0030*/ 	.byte	0xca, 0x01, 0xcf, 0x3a, 0x27, 0x51, 0x1a, 0x40, 0x30, 0xcc, 0x2d, 0xf3, 0xe1, 0x0c, 0x21, 0x40
        /*0040*/ 	.byte	0x0d, 0xb7, 0xfc, 0x82, 0x8e, 0x35, 0x25, 0x40
.L_8:


//--------------------- .text._Z22generate_normal_kernelP17curandStateXORWOWiPj --------------------------
	.section	.text._Z22generate_normal_kernelP17curandStateXORWOWiPj,"ax",@progbits
	.align	128
        .global         _Z22generate_normal_kernelP17curandStateXORWOWiPj
        .type           _Z22generate_normal_kernelP17curandStateXORWOWiPj,@function
        .size           _Z22generate_normal_kernelP17curandStateXORWOWiPj,(.L_x_33 - _Z22generate_normal_kernelP17curandStateXORWOWiPj)
        .other          _Z22generate_normal_kernelP17curandStateXORWOWiPj,@"STO_CUDA_ENTRY STV_DEFAULT"
_Z22generate_normal_kernelP17curandStateXORWOWiPj:
.text._Z22generate_normal_kernelP17curandStateXORWOWiPj:
[----:B------:R-:W-:Y:S01]  /*0000*/  LDC R1, c[0x0][0x37c] ;  /* 0x0000df00ff017b82 */ /* 0x000fe20000000800 */
[----:B------:R-:W0:Y:S07]  /*0010*/  S2R R14, SR_TID.X ;  /* 0x00000000000e7919 */ /* 0x000e2e0000002100 */
[----:B------:R-:W1:Y:S01]  /*0020*/  LDC.64 R12, c[0x0][0x380] ;  /* 0x0000e000ff0c7b82 */ /* 0x000e620000000a00 */
[----:B------:R-:W2:Y:S01]  /*0030*/  LDCU.64 UR4, c[0x0][0x358] ;  /* 0x00006b00ff0477ac */ /* 0x000ea20008000a00 */
[----:B------:R-:W0:Y:S06]  /*0040*/  S2R R3, SR_CTAID.X ;  /* 0x0000000000037919 */ /* 0x000e2c0000002500 */
[----:B------:R-:W3:Y:S01]  /*0050*/  LDC R19, c[0x0][0x388] ;  /* 0x0000e200ff137b82 */ /* 0x000ee20000000800 */
[----:B0-----:R-:W-:-:S05]  /*0060*/  LEA R14, R3, R14, 0x6 ;  /* 0x0000000e030e7211 */ /* 0x001fca00078e30ff */
[----:B-1----:R-:W-:-:S05]  /*0070*/  IMAD.WIDE R12, R14, 0x30, R12 ;  /* 0x000000300e0c7825 */ /* 0x002fca00078e020c */
[----:B--2---:R0:W5:Y:S04]  /*0080*/  LDG.E.64 R2, desc[UR4][R12.64+0x8] ;  /* 0x000008040c027981 */ /* 0x004168000c1e1b00 */
[----:B------:R0:W5:Y:S04]  /*0090*/  LDG.E.64 R4, desc[UR4][R12.64+0x10] ;  /* 0x000010040c047981 */ /* 0x000168000c1e1b00 */
[----:B------:R0:W5:Y:S04]  /*00a0*/  LDG.E R15, desc[UR4][R12.64+0x20] ;  /* 0x000020040c0f7981 */ /* 0x000168000c1e1900 */
[----:B------:R0:W5:Y:S04]  /*00b0*/  LDG.E.64 R10, desc[UR4][R12.64+0x28] ;  /* 0x000028040c0a7981 */ /* 0x000168000c1e1b00 */
[----:B------:R0:W5:Y:S04]  /*00c0*/  LDG.E.64 R8, desc[UR4][R12.64] ;  /* 0x000000040c087981 */ /* 0x000168000c1e1b00 */
[----:B------:R0:W5:Y:S01]  /*00d0*/  LDG.E.64 R6, desc[UR4][R12.64+0x18] ;  /* 0x000018040c067981 */ /* 0x000162000c1e1b00 */
[----:B---3--:R-:W-:Y:S01]  /*00e0*/  ISETP.GE.AND P0, PT, R19, 0x2, PT ;  /* 0x000000021300780c */ /* 0x008fe20003f06270 */
[----:B------:R-:W-:-:S12]  /*00f0*/  IMAD.MOV.U32 R16, RZ, RZ, RZ ;  /* 0x000000ffff107224 */ /* 0x000fd800078e00ff */
[----:B0-----:R-:W-:Y:S05]  /*0100*/  @!P0 BRA `(.L_x_0) ;  /* 0x0000000c00e48947 */ /* 0x001fea0003800000 */
[C---:B------:R-:W-:Y:S01]  /*0110*/  LOP3.LUT R0, R19.reuse, 0x7ffffffe, RZ, 0xc0, !PT ;  /* 0x7ffffffe13007812 */ /* 0x040fe200078ec0ff */
[----:B-----5:R-:W-:Y:S01]  /*0120*/  IMAD.MOV.U32 R17, RZ, RZ, R5 ;  /* 0x000000ffff117224 */ /* 0x020fe200078e0005 */
[----:B------:R-:W-:Y:S01]  /*0130*/  LEA.HI R19, R19, R19, RZ, 0x1 ;  /* 0x0000001313137211 */ /* 0x000fe200078f08ff */
[----:B------:R-:W-:Y:S01]  /*0140*/  IMAD.MOV.U32 R16, RZ, RZ, RZ ;  /* 0x000000ffff107224 */ /* 0x000fe200078e00ff */
[----:B------:R-:W-:Y:S02]  /*0150*/  ISETP.NE.AND P0, PT, R0, 0x2, PT ;  /* 0x000000020000780c */ /* 0x000fe40003f05270 */
[----:B------:R-:W-:Y:S02]  /*0160*/  MOV R18, R4 ;  /* 0x0000000400127202 */ /* 0x000fe40000000f00 */
[----:B------:R-:W-:Y:S02]  /*0170*/  MOV R21, R3 ;  /* 0x0000000300157202 */ /* 0x000fe40000000f00 */
[----:B------:R-:W-:-:S02]  /*0180*/  MOV R22, R8 ;  /* 0x0000000800167202 */ /* 0x000fc40000000f00 */
[----:B------:R-:W-:-:S05]  /*0190*/  SHF.R.S32.HI R19, RZ, 0x1, R19 ;  /* 0x00000001ff137819 */ /* 0x000fca0000011413 */
[----:B------:R-:W-:Y:S05]  /*01a0*/  @!P0 BRA `(.L_x_1) ;  /* 0x0000000800808947 */ /* 0x000fea0003800000 */
[----:B------:R-:W-:Y:S01]  /*01b0*/  LOP3.LUT R20, R19, 0x3ffffffe, RZ, 0xc0, !PT ;  /* 0x3ffffffe13147812 */ /* 0x000fe200078ec0ff */
[----:B------:R-:W-:Y:S02]  /*01c0*/  HFMA2 R16, -RZ, RZ, 0, 0 ;  /* 0x00000000ff107431 */ /* 0x000fe400000001ff */
[----:B------:R-:W-:Y:S02]  /*01d0*/  VIADD R22, R8, 0xb0f8a ;  /* 0x000b0f8a08167836 */ /* 0x000fe40000000000 */
[----:B------:R-:W-:-:S07]  /*01e0*/  IMAD.MOV R20, RZ, RZ, -R20 ;  /* 0x000000ffff147224 */ /* 0x000fce00078e0a14 */
.L_x_8:
[----:B------:R-:W-:Y:S01]  /*01f0*/  SHF.R.U32.HI R0, RZ, 0x2, R9 ;  /* 0x00000002ff007819 */ /* 0x000fe20000011609 */
[----:B------:R-:W-:Y:S01]  /*0200*/  BSSY.RECONVERGENT B0, `(.L_x_2) ;  /* 0x000003c000007945 */ /* 0x000fe20003800200 */
[----:B------:R-:W-:Y:S02]  /*0210*/  SHF.L.U32 R4, R17, 0x4, RZ ;  /* 0x0000000411047819 */ /* 0x000fe400000006ff */
[----:B------:R-:W-:Y:S02]  /*0220*/  LOP3.LUT R0, R0, R9, RZ, 0x3c, !PT ;  /* 0x0000000900007212 */ /* 0x000fe400078e3cff */
[----:B------:R-:W-:-:S03]  /*0230*/  MOV R23, 0x7f800000 ;  /* 0x7f80000000177802 */ /* 0x000fc60000000f00 */
[----:B------:R-:W-:-:S05]  /*0240*/  IMAD.SHL.U32 R3, R0, 0x2, RZ ;  /* 0x0000000200037824 */ /* 0x000fca00078e00ff */
[----:B------:R-:W-:Y:S01]  /*0250*/  LOP3.LUT R3, R17, R4, R3, 0x96, !PT ;  /* 0x0000000411037212 */ /* 0x000fe200078e9603 */
[----:B------:R-:W-:-:S03]  /*0260*/  IMAD.MOV.U32 R4, RZ, RZ, 0x3e055027 ;  /* 0x3e055027ff047424 */ /* 0x000fc600078e00ff */
[----:B------:R-:W-:Y:S02]  /*0270*/  LOP3.LUT R5, R3, R0, RZ, 0x3c, !PT ;  /* 0x0000000003057212 */ /* 0x000fe400078e3cff */
[----:B------:R-:W-:Y:S02]  /*0280*/  MOV R3, 0x2f800000 ;  /* 0x2f80000000037802 */ /* 0x000fe40000000f00 */
[----:B------:R-:W-:-:S04]  /*0290*/  IADD3 R0, PT, PT, R22, -0x587c5, R5 ;  /* 0xfffa783b16007810 */ /* 0x000fc80007ffe005 */
[----:B------:R-:W-:-:S05]  /*02a0*/  I2FP.F32.U32 R0, R0 ;  /* 0x0000000000007245 */ /* 0x000fca0000201000 */
[----:B------:R-:W-:-:S05]  /*02b0*/  FFMA R0, R0, R3, 1.1641532182693481445e-10 ;  /* 0x2f00000000007423 */ /* 0x000fca0000000003 */
[----:B------:R-:W-:-:S13]  /*02c0*/  FSETP.GEU.AND P0, PT, R0, 1.175494350822287508e-38, PT ;  /* 0x008000000000780b */ /* 0x000fda0003f0e000 */
[----:B------:R-:W-:-:S04]  /*02d0*/  @!P0 FMUL R0, R0, 8388608 ;  /* 0x4b00000000008820 */ /* 0x000fc80000400000 */
[----:B------:R-:W-:-:S05]  /*02e0*/  VIADD R9, R0, 0xc0d55555 ;  /* 0xc0d5555500097836 */ /* 0x000fca0000000000 */
[----:B------:R-:W-:-:S04]  /*02f0*/  LOP3.LUT R9, R9, 0xff800000, RZ, 0xc0, !PT ;  /* 0xff80000009097812 */ /* 0x000fc800078ec0ff */
[-C--:B------:R-:W-:Y:S02]  /*0300*/  IADD3 R3, PT, PT, R0, -R9.reuse, RZ ;  /* 0x8000000900037210 */ /* 0x080fe40007ffe0ff */
[----:B------:R-:W-:-:S03]  /*0310*/  I2FP.F32.S32 R9, R9 ;  /* 0x0000000900097245 */ /* 0x000fc60000201400 */
[----:B------:R-:W-:-:S04]  /*0320*/  FADD R3, R3, -1 ;  /* 0xbf80000003037421 */ /* 0x000fc80000000000 */
[----:B------:R-:W-:-:S04]  /*0330*/  FFMA R4, R3, -R4, 0.14084610342979431152 ;  /* 0x3e1039f603047423 */ /* 0x000fc80000000804 */
[----:B------:R-:W-:-:S04]  /*0340*/  FFMA R4, R3, R4, -0.12148627638816833496 ;  /* 0xbdf8cdcc03047423 */ /* 0x000fc80000000004 */
[----:B------:R-:W-:-:S04]  /*0350*/  FFMA R4, R3, R4, 0.13980610668659210205 ;  /* 0x3e0f295503047423 */ /* 0x000fc80000000004 */
[----:B------:R-:W-:-:S04]  /*0360*/  FFMA R4, R3, R4, -0.16684235632419586182 ;  /* 0xbe2ad8b903047423 */ /* 0x000fc80000000004 */
[----:B------:R-:W-:-:S04]  /*0370*/  FFMA R4, R3, R4, 0.20012299716472625732 ;  /* 0x3e4ced0b03047423 */ /* 0x000fc80000000004 */
[----:B------:R-:W-:-:S04]  /*0380*/  FFMA R4, R3, R4, -0.24999669194221496582 ;  /* 0xbe7fff2203047423 */ /* 0x000fc80000000004 */
[----:B------:R-:W-:-:S04]  /*0390*/  FFMA R4, R3, R4, 0.33333182334899902344 ;  /* 0x3eaaaa7803047423 */ /* 0x000fc80000000004 */
[C---:B------:R-:W-:Y:S01]  /*03a0*/  FFMA R24, R3.reuse, R4, -0.5 ;  /* 0xbf00000003187423 */ /* 0x040fe20000000004 */
[----:B------:R-:W-:Y:S02]  /*03b0*/  FSEL R4, RZ, -23, P0 ;  /* 0xc1b80000ff047808 */ /* 0x000fe40000000000 */
[----:B------:R-:W-:Y:S01]  /*03c0*/  ISETP.GT.U32.AND P0, PT, R0, 0x7f7fffff, PT ;  /* 0x7f7fffff0000780c */ /* 0x000fe20003f04070 */
[----:B------:R-:W-:Y:S02]  /*03d0*/  FMUL R24, R3, R24 ;  /* 0x0000001803187220 */ /* 0x000fe40000400000 */
[----:B------:R-:W-:Y:S02]  /*03e0*/  FFMA R4, R9, 1.1920928955078125e-07, R4 ;  /* 0x3400000009047823 */ /* 0x000fe40000000004 */
[----:B------:R-:W-:Y:S01]  /*03f0*/  FFMA R9, R3, R24, R3 ;  /* 0x0000001803097223 */ /* 0x000fe20000000003 */
[----:B------:R-:W-:-:S03]  /*0400*/  SHF.R.U32.HI R3, RZ, 0x2, R2 ;  /* 0x00000002ff037819 */ /* 0x000fc60000011602 */
[----:B------:R-:W-:Y:S01]  /*0410*/  FFMA R9, R4, 0.69314718246459960938, R9 ;  /* 0x3f31721804097823 */ /* 0x000fe20000000009 */
[----:B------:R-:W-:Y:S02]  /*0420*/  LOP3.LUT R3, R3, R2, RZ, 0x3c, !PT ;  /* 0x0000000203037212 */ /* 0x000fe400078e3cff */
[----:B------:R-:W-:Y:S01]  /*0430*/  SHF.L.U32 R2, R5, 0x4, RZ ;  /* 0x0000000405027819 */ /* 0x000fe200000006ff */
[C---:B------:R-:W-:Y:S01]  /*0440*/  @P0 FFMA R9, R0.reuse, R23, +INF ;  /* 0x7f80000000090423 */ /* 0x040fe20000000017 */
[----:B------:R-:W-:Y:S01]  /*0450*/  FSETP.NEU.AND P0, PT, R0, RZ, PT ;  /* 0x000000ff0000720b */ /* 0x000fe20003f0d000 */
[----:B------:R-:W-:Y:S02]  /*0460*/  IMAD.SHL.U32 R4, R3, 0x2, RZ ;  /* 0x0000000203047824 */ /* 0x000fe400078e00ff */
[----:B------:R-:W-:-:S03]  /*0470*/  FMUL R9, R9, -2 ;  /* 0xc000000009097820 */ /* 0x000fc60000400000 */
[----:B------:R-:W-:Y:S02]  /*0480*/  LOP3.LUT R2, R3, R4, R2, 0x96, !PT ;  /* 0x0000000403027212 */ /* 0x000fe400078e9602 */
[----:B------:R-:W-:Y:S01]  /*0490*/  FSEL R23, R9, +INF , P0 ;  /* 0x7f80000009177808 */ /* 0x000fe20000000000 */
[----:B------:R-:W-:Y:S01]  /*04a0*/  IMAD.MOV.U32 R9, RZ, RZ, 0x30c90fdb ;  /* 0x30c90fdbff097424 */ /* 0x000fe200078e00ff */
[----:B------:R-:W-:Y:S02]  /*04b0*/  LOP3.LUT R3, R2, R5, RZ, 0x3c, !PT ;  /* 0x0000000502037212 */ /* 0x000fe400078e3cff */
[----:B------:R0:W1:Y:S01]  /*04c0*/  MUFU.RSQ R4, R23 ;  /* 0x0000001700047308 */ /* 0x0000620000001400 */
[----:B------:R-:W-:Y:S01]  /*04d0*/  VIADD R2, R23, 0xf3000000 ;  /* 0xf300000017027836 */ /* 0x000fe20000000000 */
[----:B------:R-:W-:-:S04]  /*04e0*/  IADD3 R0, PT, PT, R3, R22, RZ ;  /* 0x0000001603007210 */ /* 0x000fc80007ffe0ff */
[----:B------:R-:W-:Y:S02]  /*04f0*/  ISETP.GT.U32.AND P0, PT, R2, 0x727fffff, PT ;  /* 0x727fffff0200780c */ /* 0x000fe40003f04070 */
[----:B------:R-:W-:-:S05]  /*0500*/  I2FP.F32.U32 R0, R0 ;  /* 0x0000000000007245 */ /* 0x000fca0000201000 */
[----:B------:R-:W-:Y:S01]  /*0510*/  FFMA R2, R0, R9, 7.314590599882819788e-10 ;  /* 0x30490fdb00027423 */ /* 0x000fe20000000009 */
[----:B------:R-:W-:-:S05]  /*0520*/  MOV R9, R17 ;  /* 0x0000001100097202 */ /* 0x000fca0000000f00 */
[----:B01----:R-:W-:Y:S05]  /*0530*/  @!P0 BRA `(.L_x_3) ;  /* 0x0000000000108947 */ /* 0x003fea0003800000 */
[----:B------:R-:W-:Y:S01]  /*0540*/  IMAD.MOV.U32 R0, RZ, RZ, R23 ;  /* 0x000000ffff007224 */ /* 0x000fe200078e0017 */
[----:B------:R-:W-:-:S07]  /*0550*/  MOV R24, 0x570 ;  /* 0x0000057000187802 */ /* 0x000fce0000000f00 */
[----:B------:R-:W-:Y:S05]  /*0560*/  CALL.REL.NOINC `($__internal_0_$__cuda_sm20_sqrt_rn_f32_slowpath) ;  /* 0x0000000800fc7944 */ /* 0x000fea0003c00000 */
[----:B------:R-:W-:Y:S05]  /*0570*/  BRA `(.L_x_4) ;  /* 0x0000000000107947 */ /* 0x000fea0003800000 */
.L_x_3:
[----:B------:R-:W-:Y:S01]  /*0580*/  FMUL.FTZ R0, R23, R4 ;  /* 0x0000000417007220 */ /* 0x000fe20000410000 */
[----:B------:R-:W-:-:S03]  /*0590*/  FMUL.FTZ R4, R4, 0.5 ;  /* 0x3f00000004047820 */ /* 0x000fc60000410000 */
[----:B------:R-:W-:-:S04]  /*05a0*/  FFMA R17, -R0, R0, R23 ;  /* 0x0000000000117223 */ /* 0x000fc80000000117 */
[----:B------:R-:W-:-:S07]  /*05b0*/  FFMA R0, R17, R4, R0 ;  /* 0x0000000411007223 */ /* 0x000fce0000000000 */
.L_x_4:
[----:B------:R-:W-:Y:S05]  /*05c0*/  BSYNC.RECONVERGENT B0 ;  /* 0x0000000000007941 */ /* 0x000fea0003800200 */
.L_x_2:
[----:B------:R-:W-:Y:S01]  /*05d0*/  SHF.R.U32.HI R4, RZ, 0x2, R21 ;  /* 0x00000002ff047819 */ /* 0x000fe20000011615 */
[----:B------:R-:W-:Y:S01]  /*05e0*/  IMAD.MOV.U32 R26, RZ, RZ, 0x3e055027 ;  /* 0x3e055027ff1a7424 */ /* 0x000fe200078e00ff */
[----:B------:R-:W-:Y:S01]  /*05f0*/  SHF.L.U32 R24, R3, 0x4, RZ ;  /* 0x0000000403187819 */ /* 0x000fe200000006ff */
[----:B------:R-:W-:Y:S01]  /*0600*/  FMUL.RZ R2, R2, 0.15915493667125701904 ;  /* 0x3e22f98302027820 */ /* 0x000fe2000040c000 */
[----:B------:R-:W-:Y:S01]  /*0610*/  LOP3.LUT R4, R4, R21, RZ, 0x3c, !PT ;  /* 0x0000001504047212 */ /* 0x000fe200078e3cff */
[----:B------:R-:W-:Y:S02]  /*0620*/  BSSY.RECONVERGENT B0, `(.L_x_5) ;  /* 0x0000041000007945 */ /* 0x000fe40003800200 */
[----:B------:R-:W0:Y:S02]  /*0630*/  MUFU.SIN R23, R2 ;  /* 0x0000000200177308 */ /* 0x000e240000000400 */
[----:B------:R-:W-:-:S05]  /*0640*/  IMAD.SHL.U32 R17, R4, 0x2, RZ ;  /* 0x0000000204117824 */ /* 0x000fca00078e00ff */
[----:B------:R-:W-:Y:S02]  /*0650*/  LOP3.LUT R17, R3, R24, R17, 0x96, !PT ;  /* 0x0000001803117212 */ /* 0x000fe400078e9611 */
[----:B------:R-:W-:Y:S02]  /*0660*/  MOV R24, 0x2f800000 ;  /* 0x2f80000000187802 */ /* 0x000fe40000000f00 */
[----:B------:R-:W-:-:S04]  /*0670*/  LOP3.LUT R4, R17, R4, RZ, 0x3c, !PT ;  /* 0x0000000411047212 */ /* 0x000fc800078e3cff */
[----:B------:R-:W-:Y:S01]  /*0680*/  IADD3 R17, PT, PT, R22, 0x587c5, R4 ;  /* 0x000587c516117810 */ /* 0x000fe20007ffe004 */
[----:B0-----:R-:W-:-:S03]  /*0690*/  FMUL R23, R23, R0 ;  /* 0x0000000017177220 */ /* 0x001fc60000400000 */
[----:B------:R-:W-:-:S05]  /*06a0*/  I2FP.F32.U32 R17, R17 ;  /* 0x0000001100117245 */ /* 0x000fca0000201000 */
[----:B------:R-:W-:-:S05]  /*06b0*/  FFMA R17, R17, R24, 1.1641532182693481445e-10 ;  /* 0x2f00000011117423 */ /* 0x000fca0000000018 */
[----:B------:R-:W-:-:S13]  /*06c0*/  FSETP.GEU.AND P0, PT, R17, 1.175494350822287508e-38, PT ;  /* 0x008000001100780b */ /* 0x000fda0003f0e000 */
[----:B------:R-:W-:-:S04]  /*06d0*/  @!P0 FMUL R17, R17, 8388608 ;  /* 0x4b00000011118820 */ /* 0x000fc80000400000 */
[C---:B------:R-:W-:Y:S01]  /*06e0*/  VIADD R24, R17.reuse, 0xc0d55555 ;  /* 0xc0d5555511187836 */ /* 0x040fe20000000000 */
[----:B------:R-:W-:-:S04]  /*06f0*/  FSETP.NEU.AND P1, PT, R17, RZ, PT ;  /* 0x000000ff1100720b */ /* 0x000fc80003f2d000 */
        /* <DEDUP_REMOVED lines=11> */
[----:B------:R-:W-:-:S04]  /*07b0*/  FFMA R26, R21, R26, -0.5 ;  /* 0xbf000000151a7423 */ /* 0x000fc8000000001a */
[----:B------:R-:W-:-:S04]  /*07c0*/  FMUL R26, R21, R26 ;  /* 0x0000001a151a7220 */ /* 0x000fc80000400000 */
[----:B------:R-:W-:Y:S01]  /*07d0*/  FFMA R25, R21, R26, R21 ;  /* 0x0000001a15197223 */ /* 0x000fe20000000015 */
[----:B------:R-:W-:Y:S02]  /*07e0*/  FSEL R21, RZ, -23, P0 ;  /* 0xc1b80000ff157808 */ /* 0x000fe40000000000 */
[----:B------:R-:W-:Y:S02]  /*07f0*/  ISETP.GT.U32.AND P0, PT, R17, 0x7f7fffff, PT ;  /* 0x7f7fffff1100780c */ /* 0x000fe40003f04070 */
[----:B------:R-:W-:Y:S01]  /*0800*/  MOV R26, 0x7f800000 ;  /* 0x7f800000001a7802 */ /* 0x000fe20000000f00 */
[----:B------:R-:W-:Y:S02]  /*0810*/  FFMA R24, R24, 1.1920928955078125e-07, R21 ;  /* 0x3400000018187823 */ /* 0x000fe40000000015 */
[----:B------:R-:W0:Y:S02]  /*0820*/  MUFU.COS R21, R2 ;  /* 0x0000000200157308 */ /* 0x000e240000000000 */
[----:B------:R-:W-:Y:S01]  /*0830*/  FFMA R24, R24, 0.69314718246459960938, R25 ;  /* 0x3f31721818187823 */ /* 0x000fe20000000019 */
[----:B------:R-:W-:-:S04]  /*0840*/  SHF.R.U32.HI R25, RZ, 0x2, R18 ;  /* 0x00000002ff197819 */ /* 0x000fc80000011612 */
[----:B------:R-:W-:Y:S01]  /*0850*/  LOP3.LUT R25, R25, R18, RZ, 0x3c, !PT ;  /* 0x0000001219197212 */ /* 0x000fe200078e3cff */
[----:B------:R-:W-:Y:S01]  /*0860*/  @P0 FFMA R24, R17, R26, +INF ;  /* 0x7f80000011180423 */ /* 0x000fe2000000001a */
[----:B------:R-:W-:Y:S02]  /*0870*/  FSETP.GEU.AND P0, PT, |R23|, 1, PT ;  /* 0x3f8000001700780b */ /* 0x000fe40003f0e200 */
[----:B------:R-:W-:Y:S01]  /*0880*/  SHF.L.U32 R18, R4, 0x4, RZ ;  /* 0x0000000404127819 */ /* 0x000fe200000006ff */
[----:B------:R-:W-:Y:S01]  /*0890*/  FMUL R24, R24, -2 ;  /* 0xc000000018187820 */ /* 0x000fe20000400000 */
[----:B------:R-:W-:Y:S02]  /*08a0*/  IMAD.SHL.U32 R23, R25, 0x2, RZ ;  /* 0x0000000219177824 */ /* 0x000fe400078e00ff */
[----:B0-----:R-:W-:Y:S02]  /*08b0*/  FMUL R21, R21, R0 ;  /* 0x0000000015157220 */ /* 0x001fe40000400000 */
[----:B------:R-:W-:-:S02]  /*08c0*/  FSEL R0, R24, +INF , P1 ;  /* 0x7f80000018007808 */ /* 0x000fc40000800000 */
[----:B------:R-:W-:Y:S01]  /*08d0*/  LOP3.LUT R23, R25, R23, R18, 0x96, !PT ;  /* 0x0000001719177212 */ /* 0x000fe200078e9612 */
[----:B------:R-:W-:Y:S01]  /*08e0*/  VIADD R18, R16, 0x1 ;  /* 0x0000000110127836 */ /* 0x000fe20000000000 */
[----:B------:R-:W-:Y:S01]  /*08f0*/  IADD3 R2, PT, PT, R0, -0xd000000, RZ ;  /* 0xf300000000027810 */ /* 0x000fe20007ffe0ff */
[----:B------:R-:W-:Y:S01]  /*0900*/  @P0 IMAD.MOV R18, RZ, RZ, R16 ;  /* 0x000000ffff120224 */ /* 0x000fe200078e0210 */
[----:B------:R-:W-:Y:S01]  /*0910*/  FSETP.GEU.AND P1, PT, |R21|, 1, PT ;  /* 0x3f8000001500780b */ /* 0x000fe20003f2e200 */
[----:B------:R-:W-:Y:S01]  /*0920*/  HFMA2 R21, -RZ, RZ, 0.1495361328125, 0.0004794597625732421875 ;  /* 0x30c90fdbff157431 */ /* 0x000fe200000001ff */
[----:B------:R-:W-:Y:S01]  /*0930*/  ISETP.GT.U32.AND P0, PT, R2, 0x727fffff, PT ;  /* 0x727fffff0200780c */ /* 0x000fe20003f04070 */
[----:B------:R-:W-:Y:S01]  /*0940*/  VIADD R2, R18, 0x1 ;  /* 0x0000000112027836 */ /* 0x000fe20000000000 */
[----:B------:R-:W-:Y:S02]  /*0950*/  LOP3.LUT R17, R23, R4, RZ, 0x3c, !PT ;  /* 0x0000000417117212 */ /* 0x000fe400078e3cff */
[----:B------:R0:W1:Y:S02]  /*0960*/  MUFU.RSQ R23, R0 ;  /* 0x0000000000177308 */ /* 0x0000640000001400 */
[----:B------:R-:W-:-:S04]  /*0970*/  IADD3 R16, PT, PT, R22, 0xb0f8a, R17 ;  /* 0x000b0f8a16107810 */ /* 0x000fc80007ffe011 */
[----:B------:R-:W-:Y:S02]  /*0980*/  I2FP.F32.U32 R16, R16 ;  /* 0x0000001000107245 */ /* 0x000fe40000201000 */
[----:B------:R-:W-:-:S03]  /*0990*/  @P1 IADD3 R2, PT, PT, R18, RZ, RZ ;  /* 0x000000ff12021210 */ /* 0x000fc60007ffe0ff */
[----:B------:R-:W-:Y:S01]  /*09a0*/  FFMA R16, R16, R21, 7.314590599882819788e-10 ;  /* 0x30490fdb10107423 */ /* 0x000fe20000000015 */
[----:B0-----:R-:W-:Y:S06]  /*09b0*/  @!P0 BRA `(.L_x_6) ;  /* 0x00000000000c8947 */ /* 0x001fec0003800000 */
[----:B------:R-:W-:-:S07]  /*09c0*/  MOV R24, 0x9e0 ;  /* 0x000009e000187802 */ /* 0x000fce0000000f00 */
[----:B-1----:R-:W-:Y:S05]  /*09d0*/  CALL.REL.NOINC `($__internal_0_$__cuda_sm20_sqrt_rn_f32_slowpath) ;  /* 0x0000000400e07944 */ /* 0x002fea0003c00000 */
[----:B------:R-:W-:Y:S05]  /*09e0*/  BRA `(.L_x_7) ;  /* 0x0000000000107947 */ /* 0x000fea0003800000 */
.L_x_6:
[----:B-1----:R-:W-:Y:S01]  /*09f0*/  FMUL.FTZ R21, R0, R23 ;  /* 0x0000001700157220 */ /* 0x002fe20000410000 */
[----:B------:R-:W-:-:S03]  /*0a00*/  FMUL.FTZ R18, R23, 0.5 ;  /* 0x3f00000017127820 */ /* 0x000fc60000410000 */
[----:B------:R-:W-:-:S04]  /*0a10*/  FFMA R0, -R21, R21, R0 ;  /* 0x0000001515007223 */ /* 0x000fc80000000100 */
[----:B------:R-:W-:-:S07]  /*0a20*/  FFMA R0, R0, R18, R21 ;  /* 0x0000001200007223 */ /* 0x000fce0000000015 */
.L_x_7:
[----:B------:R-:W-:Y:S05]  /*0a30*/  BSYNC.RECONVERGENT B0 ;  /* 0x0000000000007941 */ /* 0x000fea0003800200 */
.L_x_5:
[----:B------:R-:W-:Y:S01]  /*0a40*/  FMUL.RZ R18, R16, 0.15915493667125701904 ;  /* 0x3e22f98310127820 */ /* 0x000fe2000040c000 */
[----:B------:R-:W-:Y:S02]  /*0a50*/  VIADD R20, R20, 0x2 ;  /* 0x0000000214147836 */ /* 0x000fe40000000000 */
[----:B------:R-:W-:Y:S01]  /*0a60*/  VIADD R22, R22, 0x161f14 ;  /* 0x00161f1416167836 */ /* 0x000fe20000000000 */
[----:B------:R-:W0:Y:S08]  /*0a70*/  MUFU.SIN R21, R18 ;  /* 0x0000001200157308 */ /* 0x000e300000000400 */
[----:B------:R1:W2:Y:S01]  /*0a80*/  MUFU.COS R23, R18 ;  /* 0x0000001200177308 */ /* 0x0002a20000000000 */
[----:B0-----:R-:W-:Y:S01]  /*0a90*/  FMUL R21, R21, R0 ;  /* 0x0000000015157220 */ /* 0x001fe20000400000 */
[----:B-1----:R-:W-:-:S04]  /*0aa0*/  MOV R18, R4 ;  /* 0x0000000400127202 */ /* 0x002fc80000000f00 */
[----:B------:R-:W-:Y:S01]  /*0ab0*/  FSETP.GEU.AND P1, PT, |R21|, 1, PT ;  /* 0x3f8000001500780b */ /* 0x000fe20003f2e200 */
[----:B------:R-:W-:Y:S02]  /*0ac0*/  IMAD.MOV.U32 R21, RZ, RZ, R3 ;  /* 0x000000ffff157224 */ /* 0x000fe400078e0003 */
[----:B--2---:R-:W-:Y:S01]  /*0ad0*/  FMUL R23, R23, R0 ;  /* 0x0000000017177220 */ /* 0x004fe20000400000 */
[----:B------:R-:W-:-:S04]  /*0ae0*/  VIADD R0, R2, 0x1 ;  /* 0x0000000102007836 */ /* 0x000fc80000000000 */
[----:B------:R-:W-:-:S05]  /*0af0*/  FSETP.GEU.AND P0, PT, |R23|, 1, PT ;  /* 0x3f8000001700780b */ /* 0x000fca0003f0e200 */
[----:B------:R-:W-:Y:S01]  /*0b00*/  @P1 IADD3 R0, PT, PT, R2, RZ, RZ ;  /* 0x000000ff02001210 */ /* 0x000fe20007ffe0ff */
[----:B------:R-:W-:Y:S01]  /*0b10*/  IMAD.MOV.U32 R2, RZ, RZ, R5 ;  /* 0x000000ffff027224 */ /* 0x000fe200078e0005 */
[----:B------:R-:W-:Y:S02]  /*0b20*/  ISETP.NE.AND P1, PT, R20, RZ, PT ;  /* 0x000000ff1400720c */ /* 0x000fe40003f25270 */
[----:B------:R-:W-:-:S04]  /*0b30*/  IADD3 R16, PT, PT, R0, 0x1, RZ ;  /* 0x0000000100107810 */ /* 0x000fc80007ffe0ff */
[----:B------:R-:W-:-:S07]  /*0b40*/  @P0 IADD3 R16, PT, PT, R0, RZ, RZ ;  /* 0x000000ff00100210 */ /* 0x000fce0007ffe0ff */
[----:B------:R-:W-:Y:S05]  /*0b50*/  @P1 BRA `(.L_x_8) ;  /* 0xfffffff400a41947 */ /* 0x000fea000383ffff */
[----:B------:R-:W-:Y:S01]  /*0b60*/  IMAD.MOV.U32 R2, RZ, RZ, R5 ;  /* 0x000000ffff027224 */ /* 0x000fe200078e0005 */
[----:B------:R-:W-:Y:S01]  /*0b70*/  IADD3 R22, PT, PT, R22, -0xb0f8a, RZ ;  /* 0xfff4f07616167810 */ /* 0x000fe20007ffe0ff */
[----:B------:R-:W-:Y:S01]  /*0b80*/  IMAD.MOV.U32 R21, RZ, RZ, R3 ;  /* 0x000000ffff157224 */ /* 0x000fe200078e0003 */
[----:B------:R-:W-:Y:S02]  /*0b90*/  MOV R18, R4 ;  /* 0x0000000400127202 */ /* 0x000fe40000000f00 */
[----:B------:R-:W-:-:S07]  /*0ba0*/  MOV R5, R17 ;  /* 0x0000001100057202 */ /* 0x000fce0000000f00 */
.L_x_1:
[C---:B------:R-:W-:Y:S01]  /*0bb0*/  LOP3.LUT R0, R19.reuse, 0x1, RZ, 0xc0, !PT ;  /* 0x0000000113007812 */ /* 0x040fe200078ec0ff */
[----:B------:R-:W-:-:S03]  /*0bc0*/  IMAD R8, R19, 0xb0f8a, R8 ;  /* 0x000b0f8a13087824 */ /* 0x000fc600078e0208 */
[----:B------:R-:W-:-:S13]  /*0bd0*/  ISETP.NE.U32.AND P0, PT, R0, 0x1, PT ;  /* 0x000000010000780c */ /* 0x000fda0003f05070 */
[----:B------:R-:W-:Y:S05]  /*0be0*/  @P0 BRA `(.L_x_0) ;  /* 0x00000004002c0947 */ /* 0x000fea0003800000 */
[----:B------:R-:W-:Y:S01]  /*0bf0*/  SHF.R.U32.HI R0, RZ, 0x2, R9 ;  /* 0x00000002ff007819 */ /* 0x000fe20000011609 */
[----:B------:R-:W-:Y:S02]  /*0c00*/  IMAD.SHL.U32 R4, R17, 0x10, RZ ;  /* 0x0000001011047824 */ /* 0x000fe400078e00ff */
[----:B------:R-:W-:Y:S01]  /*0c10*/  HFMA2 R20, -RZ, RZ, 1.5048828125, 33.21875 ;  /* 0x3e055027ff147431 */ /* 0x000fe200000001ff */
[----:B------:R-:W-:Y:S01]  /*0c20*/  BSSY.RECONVERGENT B0, `(.L_x_9) ;  /* 0x0000039000007945 */ /* 0x000fe20003800200 */
[----:B------:R-:W-:-:S04]  /*0c30*/  LOP3.LUT R0, R0, R9, RZ, 0x3c, !PT ;  /* 0x0000000900007212 */ /* 0x000fc800078e3cff */
[----:B------:R-:W-:-:S04]  /*0c40*/  SHF.L.U32 R3, R0, 0x1, RZ ;  /* 0x0000000100037819 */ /* 0x000fc800000006ff */
[----:B------:R-:W-:-:S04]  /*0c50*/  LOP3.LUT R3, R17, R4, R3, 0x96, !PT ;  /* 0x0000000411037212 */ /* 0x000fc800078e9603 */
[----:B------:R-:W-:Y:S01]  /*0c60*/  LOP3.LUT R4, R3, R0, RZ, 0x3c, !PT ;  /* 0x0000000003047212 */ /* 0x000fe200078e3cff */
[----:B------:R-:W-:-:S03]  /*0c70*/  IMAD.MOV.U32 R3, RZ, RZ, 0x2f800000 ;  /* 0x2f800000ff037424 */ /* 0x000fc600078e00ff */
[----:B------:R-:W-:-:S04]  /*0c80*/  IADD3 R0, PT, PT, R22, 0x587c5, R4 ;  /* 0x000587c516007810 */ /* 0x000fc80007ffe004 */
[----:B------:R-:W-:-:S05]  /*0c90*/  I2FP.F32.U32 R0, R0 ;  /* 0x0000000000007245 */ /* 0x000fca0000201000 */
[----:B------:R-:W-:-:S05]  /*0ca0*/  FFMA R0, R0, R3, 1.1641532182693481445e-10 ;  /* 0x2f00000000007423 */ /* 0x000fca0000000003 */
[----:B------:R-:W-:-:S04]  /*0cb0*/  FSETP.GEU.AND P0, PT, R0, 1.175494350822287508e-38, PT ;  /* 0x008000000000780b */ /* 0x000fc80003f0e000 */
[----:B------:R-:W-:-:S09]  /*0cc0*/  FSEL R9, RZ, -23, P0 ;  /* 0xc1b80000ff097808 */ /* 0x000fd20000000000 */
[----:B------:R-:W-:-:S05]  /*0cd0*/  @!P0 FMUL R0, R0, 8388608 ;  /* 0x4b00000000008820 */ /* 0x000fca0000400000 */
[C---:B------:R-:W-:Y:S02]  /*0ce0*/  IADD3 R5, PT, PT, R0.reuse, -0x3f2aaaab, RZ ;  /* 0xc0d5555500057810 */ /* 0x040fe40007ffe0ff */
[----:B------:R-:W-:Y:S02]  /*0cf0*/  ISETP.GT.U32.AND P0, PT, R0, 0x7f7fffff, PT ;  /* 0x7f7fffff0000780c */ /* 0x000fe40003f04070 */
[----:B------:R-:W-:-:S05]  /*0d00*/  LOP3.LUT R5, R5, 0xff800000, RZ, 0xc0, !PT ;  /* 0xff80000005057812 */ /* 0x000fca00078ec0ff */
[----:B------:R-:W-:-:S04]  /*0d10*/  IMAD.IADD R3, R0, 0x1, -R5 ;  /* 0x0000000100037824 */ /* 0x000fc800078e0a05 */
        /* <DEDUP_REMOVED lines=9> */
[----:B------:R-:W-:Y:S01]  /*0db0*/  I2FP.F32.S32 R20, R5 ;  /* 0x0000000500147245 */ /* 0x000fe20000201400 */
[----:B------:R-:W-:Y:S02]  /*0dc0*/  IMAD.MOV.U32 R5, RZ, RZ, 0x7f800000 ;  /* 0x7f800000ff057424 */ /* 0x000fe400078e00ff */
[C---:B------:R-:W-:Y:S02]  /*0dd0*/  FMUL R24, R3.reuse, R24 ;  /* 0x0000001803187220 */ /* 0x040fe40000400000 */
[----:B------:R-:W-:Y:S02]  /*0de0*/  FFMA R9, R20, 1.1920928955078125e-07, R9 ;  /* 0x3400000014097823 */ /* 0x000fe40000000009 */
[----:B------:R-:W-:Y:S01]  /*0df0*/  FFMA R24, R3, R24, R3 ;  /* 0x0000001803187223 */ /* 0x000fe20000000003 */
[----:B------:R-:W-:-:S03]  /*0e00*/  SHF.R.U32.HI R3, RZ, 0x2, R2 ;  /* 0x00000002ff037819 */ /* 0x000fc60000011602 */
[----:B------:R-:W-:Y:S01]  /*0e10*/  FFMA R9, R9, 0.69314718246459960938, R24 ;  /* 0x3f31721809097823 */ /* 0x000fe20000000018 */
[----:B------:R-:W-:Y:S01]  /*0e20*/  LOP3.LUT R3, R3, R2, RZ, 0x3c, !PT ;  /* 0x0000000203037212 */ /* 0x000fe200078e3cff */
[----:B------:R-:W-:Y:S01]  /*0e30*/  @P0 FFMA R9, R0, R5, +INF ;  /* 0x7f80000000090423 */ /* 0x000fe20000000005 */
[----:B------:R-:W-:Y:S01]  /*0e40*/  IMAD.SHL.U32 R2, R4, 0x10, RZ ;  /* 0x0000001004027824 */ /* 0x000fe200078e00ff */
[----:B------:R-:W-:Y:S02]  /*0e50*/  FSETP.NEU.AND P0, PT, R0, RZ, PT ;  /* 0x000000ff0000720b */ /* 0x000fe40003f0d000 */
[----:B------:R-:W-:Y:S01]  /*0e60*/  SHF.L.U32 R5, R3, 0x1, RZ ;  /* 0x0000000103057819 */ /* 0x000fe200000006ff */
[----:B------:R-:W-:-:S03]  /*0e70*/  FMUL R9, R9, -2 ;  /* 0xc000000009097820 */ /* 0x000fc60000400000 */
[----:B------:R-:W-:Y:S02]  /*0e80*/  LOP3.LUT R5, R3, R5, R2, 0x96, !PT ;  /* 0x0000000503057212 */ /* 0x000fe400078e9602 */
[----:B------:R-:W-:Y:S01]  /*0e90*/  FSEL R3, R9, +INF , P0 ;  /* 0x7f80000009037808 */ /* 0x000fe20000000000 */
[----:B------:R-:W-:Y:S01]  /*0ea0*/  IMAD.MOV.U32 R9, RZ, RZ, 0x30c90fdb ;  /* 0x30c90fdbff097424 */ /* 0x000fe200078e00ff */
[----:B------:R-:W-:Y:S02]  /*0eb0*/  LOP3.LUT R5, R5, R4, RZ, 0x3c, !PT ;  /* 0x0000000405057212 */ /* 0x000fe400078e3cff */
[----:B------:R-:W-:Y:S01]  /*0ec0*/  IADD3 R2, PT, PT, R3, -0xd000000, RZ ;  /* 0xf300000003027810 */ /* 0x000fe20007ffe0ff */
[----:B------:R0:W1:Y:S01]  /*0ed0*/  MUFU.RSQ R20, R3 ;  /* 0x0000000300147308 */ /* 0x0000620000001400 */
[----:B------:R-:W-:Y:S02]  /*0ee0*/  IADD3 R0, PT, PT, R22, 0xb0f8a, R5 ;  /* 0x000b0f8a16007810 */ /* 0x000fe40007ffe005 */
[----:B------:R-:W-:-:S02]  /*0ef0*/  ISETP.GT.U32.AND P0, PT, R2, 0x727fffff, PT ;  /* 0x727fffff0200780c */ /* 0x000fc40003f04070 */
[----:B------:R-:W-:-:S05]  /*0f00*/  I2FP.F32.U32 R0, R0 ;  /* 0x0000000000007245 */ /* 0x000fca0000201000 */
[----:B------:R-:W-:-:S06]  /*0f10*/  FFMA R2, R0, R9, 7.314590599882819788e-10 ;  /* 0x30490fdb00027423 */ /* 0x000fcc0000000009 */
[----:B0-----:R-:W-:Y:S05]  /*0f20*/  @!P0 BRA `(.L_x_10) ;  /* 0x0000000000108947 */ /* 0x001fea0003800000 */
[----:B------:R-:W-:Y:S02]  /*0f30*/  MOV R0, R3 ;  /* 0x0000000300007202 */ /* 0x000fe40000000f00 */
[----:B------:R-:W-:-:S07]  /*0f40*/  MOV R24, 0xf60 ;  /* 0x00000f6000187802 */ /* 0x000fce0000000f00 */
[----:B-1----:R-:W-:Y:S05]  /*0f50*/  CALL.REL.NOINC `($__internal_0_$__cuda_sm20_sqrt_rn_f32_slowpath) ;  /* 0x0000000000807944 */ /* 0x002fea0003c00000 */
[----:B------:R-:W-:Y:S05]  /*0f60*/  BRA `(.L_x_11) ;  /* 0x0000000000107947 */ /* 0x000fea0003800000 */
.L_x_10:
[----:B-1----:R-:W-:Y:S01]  /*0f70*/  FMUL.FTZ R0, R3, R20 ;  /* 0x0000001403007220 */ /* 0x002fe20000410000 */
[----:B------:R-:W-:-:S03]  /*0f80*/  FMUL.FTZ R9, R20, 0.5 ;  /* 0x3f00000014097820 */ /* 0x000fc60000410000 */
[----:B------:R-:W-:-:S04]  /*0f90*/  FFMA R3, -R0, R0, R3 ;  /* 0x0000000000037223 */ /* 0x000fc80000000103 */
[----:B------:R-:W-:-:S07]  /*0fa0*/  FFMA R0, R3, R9, R0 ;  /* 0x0000000903007223 */ /* 0x000fce0000000000 */
.L_x_11:
[----:B------:R-:W-:Y:S05]  /*0fb0*/  BSYNC.RECONVERGENT B0 ;  /* 0x0000000000007941 */ /* 0x000fea0003800200 */
.L_x_9:
[----:B------:R-:W-:Y:S01]  /*0fc0*/  FMUL.RZ R19, R2, 0.15915493667125701904 ;  /* 0x3e22f98302137820 */ /* 0x000fe2000040c000 */
[----:B------:R-:W-:-:S03]  /*0fd0*/  IMAD.MOV.U32 R2, RZ, RZ, R18 ;  /* 0x000000ffff027224 */ /* 0x000fc600078e0012 */
[----:B------:R-:W0:Y:S08]  /*0fe0*/  MUFU.SIN R3, R19 ;  /* 0x0000001300037308 */ /* 0x000e300000000400 */
[----:B------:R-:W1:Y:S01]  /*0ff0*/  MUFU.COS R9, R19 ;  /* 0x0000001300097308 */ /* 0x000e620000000000 */
[----:B0-----:R-:W-:-:S05]  /*1000*/  FMUL R3, R3, R0 ;  /* 0x0000000003037220 */ /* 0x001fca0000400000 */
[----:B------:R-:W-:Y:S02]  /*1010*/  FSETP.GEU.AND P0, PT, |R3|, 1, PT ;  /* 0x3f8000000300780b */ /* 0x000fe40003f0e200 */
[----:B------:R-:W-:Y:S01]  /*1020*/  MOV R3, R17 ;  /* 0x0000001100037202 */ /* 0x000fe20000000f00 */
[----:B-1----:R-:W-:Y:S01]  /*1030*/  FMUL R9, R9, R0 ;  /* 0x0000000009097220 */ /* 0x002fe20000400000 */
[----:B------:R-:W-:-:S04]  /*1040*/  IADD3 R0, PT, PT, R16, 0x1, RZ ;  /* 0x0000000110007810 */ /* 0x000fc80007ffe0ff */
[----:B------:R-:W-:Y:S02]  /*1050*/  FSETP.GEU.AND P1, PT, |R9|, 1, PT ;  /* 0x3f8000000900780b */ /* 0x000fe40003f2e200 */
[----:B------:R-:W-:-:S03]  /*1060*/  MOV R9, R21 ;  /* 0x0000001500097202 */ /* 0x000fc60000000f00 */
[----:B------:R-:W-:-:S05]  /*1070*/  @P0 IMAD.MOV R0, RZ, RZ, R16 ;  /* 0x000000ffff000224 */ /* 0x000fca00078e0210 */
[----:B------:R-:W-:-:S03]  /*1080*/  IADD3 R16, PT, PT, R0, 0x1, RZ ;  /* 0x0000000100107810 */ /* 0x000fc60007ffe0ff */
[----:B------:R-:W-:-:S07]  /*1090*/  @P1 IADD3 R16, PT, PT, R0, RZ, RZ ;  /* 0x000000ff00101210 */ /* 0x000fce0007ffe0ff */
.L_x_0:
[----:B------:R-:W0:Y:S01]  /*10a0*/  LDC.64 R18, c[0x0][0x390] ;  /* 0x0000e400ff127b82 */ /* 0x000e220000000a00 */
[----:B-----5:R-:W-:Y:S04]  /*10b0*/  STG.E.64 desc[UR4][R12.64], R8 ;  /* 0x000000080c007986 */ /* 0x020fe8000c101b04 */
[----:B------:R-:W-:Y:S04]  /*10c0*/  STG.E.64 desc[UR4][R12.64+0x10], R4 ;  /* 0x000010040c007986 */ /* 0x000fe8000c101b04 */
[----:B------:R-:W-:Y:S04]  /*10d0*/  STG.E.64 desc[UR4][R12.64+0x18], R6 ;  /* 0x000018060c007986 */ /* 0x000fe8000c101b04 */
[----:B------:R-:W-:Y:S04]  /*10e0*/  STG.E.64 desc[UR4][R12.64+0x28], R10 ;  /* 0x0000280a0c007986 */ /* 0x000fe8000c101b04 */
[----:B------:R-:W-:Y:S04]  /*10f0*/  STG.E desc[UR4][R12.64+0x20], R15 ;  /* 0x0000200f0c007986 */ /* 0x000fe8000c101904 */
[----:B------:R-:W-:Y:S01]  /*1100*/  STG.E.64 desc[UR4][R12.64+0x8], R2 ;  /* 0x000008020c007986 */ /* 0x000fe2000c101b04 */
[----:B0-----:R-:W-:-:S05]  /*1110*/  IMAD.WIDE R18, R14, 0x4, R18 ;  /* 0x000000040e127825 */ /* 0x001fca00078e0212 */
[----:B------:R-:W2:Y:S02]  /*1120*/  LDG.E R17, desc[UR4][R18.64] ;  /* 0x0000000412117981 */ /* 0x000ea4000c1e1900 */
[----:B--2---:R-:W-:-:S05]  /*1130*/  IMAD.IADD R17, R17, 0x1, R16 ;  /* 0x0000000111117824 */ /* 0x004fca00078e0210 */
[----:B------:R-:W-:Y:S01]  /*1140*/  STG.E desc[UR4][R18.64], R17 ;  /* 0x0000001112007986 */ /* 0x000fe2000c101904 */
[----:B------:R-:W-:Y:S05]  /*1150*/  EXIT ;  /* 0x000000000000794d */ /* 0x000fea0003800000 */
        .weak           $__internal_0_$__cuda_sm20_sqrt_rn_f32_slowpath
        .type           $__internal_0_$__cuda_sm20_sqrt_rn_f32_slowpath,@function
        .size           $__internal_0_$__cuda_sm20_sqrt_rn_f32_slowpath,(.L_x_33 - $__internal_0_$__cuda_sm20_sqrt_rn_f32_slowpath)
$__internal_0_$__cuda_sm20_sqrt_rn_f32_slowpath:
[----:B------:R-:W-:-:S13]  /*1160*/  LOP3.LUT P0, RZ, R0, 0x7fffffff, RZ, 0xc0, !PT ;  /* 0x7fffffff00ff7812 */ /* 0x000fda000780c0ff */
[----:B------:R-:W-:Y:S01]  /*1170*/  @!P0 MOV R25, R0 ;  /* 0x0000000000198202 */ /* 0x000fe20000000f00 */
[----:B------:R-:W-:Y:S06]  /*1180*/  @!P0 BRA `(.L_x_12) ;  /* 0x0000000000408947 */ /* 0x000fec0003800000 */
[----:B------:R-:W-:-:S13]  /*1190*/  FSETP.GEU.FTZ.AND P0, PT, R0, RZ, PT ;  /* 0x000000ff0000720b */ /* 0x000fda0003f1e000 */
[----:B------:R-:W-:Y:S01]  /*11a0*/  @!P0 MOV R25, 0x7fffffff ;  /* 0x7fffffff00198802 */ /* 0x000fe20000000f00 */
[----:B------:R-:W-:Y:S06]  /*11b0*/  @!P0 BRA `(.L_x_12) ;  /* 0x0000000000348947 */ /* 0x000fec0003800000 */
[----:B------:R-:W-:-:S13]  /*11c0*/  FSETP.GTU.FTZ.AND P0, PT, |R0|, +INF , PT ;  /* 0x7f8000000000780b */ /* 0x000fda0003f1c200 */
[----:B------:R-:W-:Y:S01]  /*11d0*/  @P0 FADD.FTZ R25, R0, 1 ;  /* 0x3f80000000190421 */ /* 0x000fe20000010000 */
[----:B------:R-:W-:Y:S06]  /*11e0*/  @P0 BRA `(.L_x_12) ;  /* 0x0000000000280947 */ /* 0x000fec0003800000 */
[----:B------:R-:W-:-:S13]  /*11f0*/  FSETP.NEU.FTZ.AND P0, PT, |R0|, +INF , PT ;  /* 0x7f8000000000780b */ /* 0x000fda0003f1d200 */
[----:B------:R-:W-:-:S04]  /*1200*/  @P0 FFMA R28, R0, 1.84467440737095516160e+19, RZ ;  /* 0x5f800000001c0823 */ /* 0x000fc800000000ff */
[----:B------:R-:W0:Y:S02]  /*1210*/  @P0 MUFU.RSQ R27, R28 ;  /* 0x0000001c001b0308 */ /* 0x000e240000001400 */
[----:B0-----:R-:W-:Y:S01]  /*1220*/  @P0 FMUL.FTZ R23, R28, R27 ;  /* 0x0000001b1c170220 */ /* 0x001fe20000410000 */
[----:B------:R-:W-:-:S03]  /*1230*/  @P0 FMUL.FTZ R26, R27, 0.5 ;  /* 0x3f0000001b1a0820 */ /* 0x000fc60000410000 */
[----:B------:R-:W-:-:S04]  /*1240*/  @P0 FADD.FTZ R25, -R23, -RZ ;  /* 0x800000ff17190221 */ /* 0x000fc80000010100 */
[----:B------:R-:W-:Y:S01]  /*1250*/  @P0 FFMA R27, R23, R25, R28 ;  /* 0x00000019171b0223 */ /* 0x000fe2000000001c */
[----:B------:R-:W-:-:S03]  /*1260*/  @!P0 IMAD.MOV.U32 R25, RZ, RZ, R0 ;  /* 0x000000ffff198224 */ /* 0x000fc600078e0000 */
[----:B------:R-:W-:-:S04]  /*1270*/  @P0 FFMA R26, R27, R26, R23 ;  /* 0x0000001a1b1a0223 */ /* 0x000fc80000000017 */
[----:B------:R-:W-:-:S07]  /*1280*/  @P0 FMUL.FTZ R25, R26, 2.3283064365386962891e-10 ;  /* 0x2f8000001a190820 */ /* 0x000fce0000410000 */
.L_x_12:
[----:B------:R-:W-:Y:S01]  /*1290*/  MOV R0, R25 ;  /* 0x0000001900007202 */ /* 0x000fe20000000f00 */
[----:B------:R-:W-:-:S04]  /*12a0*/  HFMA2 R25, -RZ, RZ, 0, 0 ;  /* 0x00000000ff197431 */ /* 0x000fc800000001ff */
[----:B------:R-:W-:Y:S05]  /*12b0*/  RET.REL.NODEC R24 `(_Z22generate_normal_kernelP17curandStateXORWOWiPj) ;  /* 0xffffffec18507950 */ /* 0x000fea0003c3ffff */
.L_x_13:
[----:B------:R-:W-:-:S00]  /*12c0*/  BRA `(.L_x_13) ;  /* 0xfffffffc00fc7947 */ /* 0x000fc0000383ffff */
[----:B------:R-:W-:-:S00]  /*12d0*/  NOP ;  /* 0x0000000000007918 */ /* 0x000fc00000000000 */
        /* <DEDUP_REMOVED lines=10> */
.L_x_33:


//--------------------- .text._Z23generate_uniform_kernelP17curandStateXORWOWiPj --------------------------
	.section	.text._Z23generate_uniform_kernelP17curandStateXORWOWiPj,"ax",@progbits
	.align	128
        .global         _Z23generate_uniform_kernelP17curandStateXORWOWiPj
        .type           _Z23generate_uniform_kernelP17curandStateXORWOWiPj,@function
        .size           _Z23generate_uniform_kernelP17curandStateXORWOWiPj,(.L_x_35 - _Z23generate_uniform_kernelP17curandStateXORWOWiPj)
        .other          _Z23generate_uniform_kernelP17curandStateXORWOWiPj,@"STO_CUDA_ENTRY STV_DEFAULT"
_Z23generate_uniform_kernelP17curandStateXORWOWiPj:
.text._Z23generate_uniform_kernelP17curandStateXORWOWiPj:
[----:B------:R-:W-:Y:S01]  /*0000*/  LDC R1, c[0x0][0x37c] ;  /* 0x0000df00ff017b82 */ /* 0x000fe20000000800 */
[----:B------:R-:W0:Y:S07]  /*0010*/  S2R R14, SR_TID.X ;  /* 0x00000000000e7919 */ /* 0x000e2e0000002100 */
[----:B------:R-:W1:Y:S01]  /*0020*/  LDC R17, c[0x0][0x388] ;  /* 0x0000e200ff117b82 */ /* 0x000e620000000800 */
[----:B------:R-:W2:Y:S01]  /*0030*/  LDCU.64 UR4, c[0x0][0x358] ;  /* 0x00006b00ff0477ac */ /* 0x000ea20008000a00 */
[----:B------:R-:W0:Y:S06]  /*0040*/  S2R R3, SR_CTAID.X ;  /* 0x0000000000037919 */ /* 0x000e2c0000002500 */
[----:B------:R-:W3:Y:S01]  /*0050*/  LDC.64 R12, c[0x0][0x380] ;  /* 0x0000e000ff0c7b82 */ /* 0x000ee20000000a00 */
[----:B------:R-:W-:Y:S01]  /*0060*/  IMAD.MOV.U32 R0, RZ, RZ, RZ ;  /* 0x000000ffff007224 */ /* 0x000fe200078e00ff */
[----:B-1----:R-:W-:Y:S01]  /*0070*/  ISETP.GE.AND P0, PT, R17, 0x1, PT ;  /* 0x000000011100780c */ /* 0x002fe20003f06270 */
[----:B0-----:R-:W-:-:S04]  /*0080*/  IMAD R14, R3, 0x40, R14 ;  /* 0x00000040030e7824 */ /* 0x001fc800078e020e */
[----:B---3--:R-:W-:-:S05]  /*0090*/  IMAD.WIDE R12, R14, 0x30, R12 ;  /* 0x000000300e0c7825 */ /* 0x008fca00078e020c */
[----:B--2---:R0:W5:Y:S04]  /*00a0*/  LDG.E R15, desc[UR4][R12.64+0x20] ;  /* 0x000020040c0f7981 */ /* 0x004168000c1e1900 */
[----:B------:R0:W5:Y:S04]  /*00b0*/  LDG.E.64 R10, desc[UR4][R12.64+0x28] ;  /* 0x000028040c0a7981 */ /* 0x000168000c1e1b00 */
[----:B------:R0:W5:Y:S04]  /*00c0*/  LDG.E.64 R8, desc[UR4][R12.64] ;  /* 0x000000040c087981 */ /* 0x000168000c1e1b00 */
[----:B------:R0:W5:Y:S04]  /*00d0*/  LDG.E.64 R6, desc[UR4][R12.64+0x8] ;  /* 0x000008040c067981 */ /* 0x000168000c1e1b00 */
[----:B------:R0:W5:Y:S04]  /*00e0*/  LDG.E.64 R4, desc[UR4][R12.64+0x10] ;  /* 0x000010040c047981 */ /* 0x000168000c1e1b00 */
[----:B------:R0:W5:Y:S01]  /*00f0*/  LDG.E.64 R2, desc[UR4][R12.64+0x18] ;  /* 0x000018040c027981 */ /* 0x000162000c1e1b00 */
[----:B------:R-:W-:Y:S05]  /*0100*/  @!P0 BRA `(.L_x_14) ;  /* 0x0000000400788947 */ /* 0x000fea0003800000 */
[C---:B------:R-:W-:Y:S01]  /*0110*/  ISETP.GE.U32.AND P0, PT, R17.reuse, 0x4, PT ;  /* 0x000000041100780c */ /* 0x040fe20003f06070 */
[----:B------:R-:W-:Y:S01]  /*0120*/  IMAD.MOV.U32 R0, RZ, RZ, RZ ;  /* 0x000000ffff007224 */ /* 0x000fe200078e00ff */
[----:B------:R-:W-:Y:S01]  /*0130*/  LOP3.LUT R16, R17, 0x3, RZ, 0xc0, !PT ;  /* 0x0000000311107812 */ /* 0x000fe200078ec0ff */
[----:B-----5:R-:W-:-:S10]  /*0140*/  IMAD.MOV.U32 R18, RZ, RZ, R8 ;  /* 0x000000ffff127224 */ /* 0x020fd400078e0008 */
[----:B------:R-:W-:Y:S05]  /*0150*/  @!P0 BRA `(.L_x_15) ;  /* 0x0000000000f48947 */ /* 0x000fea0003800000 */
[----:B------:R-:W-:Y:S01]  /*0160*/  LOP3.LUT R19, R17, 0x7ffffffc, RZ, 0xc0, !PT ;  /* 0x7ffffffc11137812 */ /* 0x000fe200078ec0ff */
[----:B------:R-:W-:Y:S02]  /*0170*/  HFMA2 R0, -RZ, RZ, 0, 0 ;  /* 0x00000000ff007431 */ /* 0x000fe400000001ff */
[----:B------:R-:W-:Y:S02]  /*0180*/  VIADD R18, R8, 0xb0f8a ;  /* 0x000b0f8a08127836 */ /* 0x000fe40000000000 */
[----:B------:R-:W-:-:S07]  /*0190*/  IMAD.MOV R19, RZ, RZ, -R19 ;  /* 0x000000ffff137224 */ /* 0x000fce00078e0a13 */
.L_x_16:
[----:B------:R-:W-:Y:S01]  /*01a0*/  SHF.R.U32.HI R20, RZ, 0x2, R9 ;  /* 0x00000002ff147819 */ /* 0x000fe20000011609 */
[----:B------:R-:W-:Y:S01]  /*01b0*/  IMAD.SHL.U32 R22, R5, 0x10, RZ ;  /* 0x0000001005167824 */ /* 0x000fe200078e00ff */
[----:B------:R-:W-:Y:S01]  /*01c0*/  SHF.R.U32.HI R21, RZ, 0x2, R6 ;  /* 0x00000002ff157819 */ /* 0x000fe20000011606 */
[----:B------:R-:W-:Y:S01]  /*01d0*/  VIADD R19, R19, 0x4 ;  /* 0x0000000413137836 */ /* 0x000fe20000000000 */
[----:B------:R-:W-:Y:S02]  /*01e0*/  LOP3.LUT R20, R20, R9, RZ, 0x3c, !PT ;  /* 0x0000000914147212 */ /* 0x000fe400078e3cff */
[----:B------:R-:W-:-:S03]  /*01f0*/  LOP3.LUT R21, R21, R6, RZ, 0x3c, !PT ;  /* 0x0000000615157212 */ /* 0x000fc600078e3cff */
[----:B------:R-:W-:-:S05]  /*0200*/  IMAD.SHL.U32 R9, R20, 0x2, RZ ;  /* 0x0000000214097824 */ /* 0x000fca00078e00ff */
[----:B------:R-:W-:Y:S02]  /*0210*/  LOP3.LUT R9, R5, R22, R9, 0x96, !PT ;  /* 0x0000001605097212 */ /* 0x000fe400078e9609 */
[----:B------:R-:W-:Y:S02]  /*0220*/  SHF.R.U32.HI R22, RZ, 0x2, R7 ;  /* 0x00000002ff167819 */ /* 0x000fe40000011607 */
[----:B------:R-:W-:Y:S01]  /*0230*/  LOP3.LUT R6, R9, R20, RZ, 0x3c, !PT ;  /* 0x0000001409067212 */ /* 0x000fe200078e3cff */
[----:B------:R-:W-:Y:S01]  /*0240*/  IMAD.SHL.U32 R20, R21, 0x2, RZ ;  /* 0x0000000215147824 */ /* 0x000fe200078e00ff */
[----:B------:R-:W-:Y:S02]  /*0250*/  LOP3.LUT R23, R22, R7, RZ, 0x3c, !PT ;  /* 0x0000000716177212 */ /* 0x000fe400078e3cff */
[----:B------:R-:W-:-:S04]  /*0260*/  SHF.L.U32 R9, R6, 0x4, RZ ;  /* 0x0000000406097819 */ /* 0x000fc800000006ff */
[----:B------:R-:W-:Y:S01]  /*0270*/  LOP3.LUT R20, R6, R9, R20, 0x96, !PT ;  /* 0x0000000906147212 */ /* 0x000fe200078e9614 */
[----:B------:R-:W-:-:S03]  /*0280*/  IMAD.SHL.U32 R9, R23, 0x2, RZ ;  /* 0x0000000217097824 */ /* 0x000fc600078e00ff */
[----:B------:R-:W-:Y:S02]  /*0290*/  LOP3.LUT R7, R20, R21, RZ, 0x3c, !PT ;  /* 0x0000001514077212 */ /* 0x000fe400078e3cff */
[----:B------:R-:W-:Y:S02]  /*02a0*/  IADD3 R20, PT, PT, R18, -0x587c5, R6 ;  /* 0xfffa783b12147810 */ /* 0x000fe40007ffe006 */
[----:B------:R-:W-:Y:S01]  /*02b0*/  SHF.R.U32.HI R21, RZ, 0x2, R4 ;  /* 0x00000002ff157819 */ /* 0x000fe20000011604 */
[----:B------:R-:W-:-:S05]  /*02c0*/  IMAD.SHL.U32 R22, R7, 0x10, RZ ;  /* 0x0000001007167824 */ /* 0x000fca00078e00ff */
[----:B------:R-:W-:Y:S01]  /*02d0*/  LOP3.LUT R24, R7, R22, R9, 0x96, !PT ;  /* 0x0000001607187212 */ /* 0x000fe200078e9609 */
[----:B------:R-:W-:Y:S01]  /*02e0*/  IMAD.MOV.U32 R9, RZ, RZ, 0x2f800000 ;  /* 0x2f800000ff097424 */ /* 0x000fe200078e00ff */
[----:B------:R-:W-:Y:S02]  /*02f0*/  I2FP.F32.U32 R22, R20 ;  /* 0x0000001400167245 */ /* 0x000fe40000201000 */
[----:B------:R-:W-:Y:S01]  /*0300*/  LOP3.LUT R20, R21, R4, RZ, 0x3c, !PT ;  /* 0x0000000415147212 */ /* 0x000fe200078e3cff */
[----:B------:R-:W-:Y:S01]  /*0310*/  IMAD.IADD R21, R7, 0x1, R18 ;  /* 0x0000000107157824 */ /* 0x000fe200078e0212 */
[----:B------:R-:W-:Y:S01]  /*0320*/  LOP3.LUT R4, R24, R23, RZ, 0x3c, !PT ;  /* 0x0000001718047212 */ /* 0x000fe200078e3cff */
[----:B------:R-:W-:Y:S01]  /*0330*/  FFMA R22, R22, R9, 1.1641532182693481445e-10 ;  /* 0x2f00000016167423 */ /* 0x000fe20000000009 */
[----:B------:R-:W-:Y:S02]  /*0340*/  SHF.L.U32 R25, R20, 0x1, RZ ;  /* 0x0000000114197819 */ /* 0x000fe400000006ff */
[----:B------:R-:W-:Y:S01]  /*0350*/  I2FP.F32.U32 R24, R21 ;  /* 0x0000001500187245 */ /* 0x000fe20000201000 */
[----:B------:R-:W-:Y:S01]  /*0360*/  IMAD.SHL.U32 R23, R4, 0x10, RZ ;  /* 0x0000001004177824 */ /* 0x000fe200078e00ff */
[----:B------:R-:W-:Y:S01]  /*0370*/  FSETP.GT.AND P0, PT, R22, 0.5, PT ;  /* 0x3f0000001600780b */ /* 0x000fe20003f04000 */
[----:B------:R-:W-:Y:S01]  /*0380*/  IMAD.MOV.U32 R21, RZ, RZ, R5 ;  /* 0x000000ffff157224 */ /* 0x000fe200078e0005 */
[----:B------:R-:W-:Y:S01]  /*0390*/  IADD3 R22, PT, PT, R18, 0x587c5, R4 ;  /* 0x000587c512167810 */ /* 0x000fe20007ffe004 */
[----:B------:R-:W-:Y:S01]  /*03a0*/  FFMA R24, R24, R9, 1.1641532182693481445e-10 ;  /* 0x2f00000018187423 */ /* 0x000fe20000000009 */
[----:B------:R-:W-:-:S02]  /*03b0*/  LOP3.LUT R23, R4, R23, R25, 0x96, !PT ;  /* 0x0000001704177212 */ /* 0x000fc400078e9619 */
[----:B------:R-:W-:Y:S02]  /*03c0*/  I2FP.F32.U32 R22, R22 ;  /* 0x0000001600167245 */ /* 0x000fe40000201000 */
[----:B------:R-:W-:Y:S01]  /*03d0*/  LOP3.LUT R5, R23, R20, RZ, 0x3c, !PT ;  /* 0x0000001417057212 */ /* 0x000fe200078e3cff */
[----:B------:R-:W-:Y:S01]  /*03e0*/  VIADD R23, R0, 0x1 ;  /* 0x0000000100177836 */ /* 0x000fe20000000000 */
[----:B------:R-:W-:Y:S01]  /*03f0*/  FSETP.GT.AND P1, PT, R24, 0.5, PT ;  /* 0x3f0000001800780b */ /* 0x000fe20003f24000 */
[----:B------:R-:W-:Y:S01]  /*0400*/  FFMA R22, R22, R9, 1.1641532182693481445e-10 ;  /* 0x2f00000016167423 */ /* 0x000fe20000000009 */
[C---:B------:R-:W-:Y:S01]  /*0410*/  IADD3 R20, PT, PT, R18.reuse, 0xb0f8a, R5 ;  /* 0x000b0f8a12147810 */ /* 0x040fe20007ffe005 */
[----:B------:R-:W-:Y:S02]  /*0420*/  @!P0 IMAD.MOV R23, RZ, RZ, R0 ;  /* 0x000000ffff178224 */ /* 0x000fe400078e0200 */
[----:B------:R-:W-:Y:S01]  /*0430*/  VIADD R18, R18, 0x161f14 ;  /* 0x00161f1412127836 */ /* 0x000fe20000000000 */
[----:B------:R-:W-:-:S02]  /*0440*/  FSETP.GT.AND P0, PT, R22, 0.5, PT ;  /* 0x3f0000001600780b */ /* 0x000fc40003f04000 */
[----:B------:R-:W-:Y:S02]  /*0450*/  I2FP.F32.U32 R20, R20 ;  /* 0x0000001400147245 */ /* 0x000fe40000201000 */
[----:B------:R-:W-:-:S03]  /*0460*/  IADD3 R0, PT, PT, R23, 0x1, RZ ;  /* 0x0000000117007810 */ /* 0x000fc60007ffe0ff */
[----:B------:R-:W-:Y:S01]  /*0470*/  FFMA R20, R20, R9, 1.1641532182693481445e-10 ;  /* 0x2f00000014147423 */ /* 0x000fe20000000009 */
[----:B------:R-:W-:Y:S02]  /*0480*/  @!P1 IMAD.MOV R0, RZ, RZ, R23 ;  /* 0x000000ffff009224 */ /* 0x000fe400078e0217 */
[----:B------:R-:W-:Y:S02]  /*0490*/  IMAD.MOV.U32 R9, RZ, RZ, R21 ;  /* 0x000000ffff097224 */ /* 0x000fe400078e0015 */
[----:B------:R-:W-:Y:S01]  /*04a0*/  FSETP.GT.AND P1, PT, R20, 0.5, PT ;  /* 0x3f0000001400780b */ /* 0x000fe20003f24000 */
[----:B------:R-:W-:Y:S02]  /*04b0*/  VIADD R20, R0, 0x1 ;  /* 0x0000000100147836 */ /* 0x000fe40000000000 */
[----:B------:R-:W-:Y:S01]  /*04c0*/  @!P0 IMAD.MOV R20, RZ, RZ, R0 ;  /* 0x000000ffff148224 */ /* 0x000fe200078e0200 */
[----:B------:R-:W-:-:S04]  /*04d0*/  ISETP.NE.AND P0, PT, R19, RZ, PT ;  /* 0x000000ff1300720c */ /* 0x000fc80003f05270 */
[----:B------:R-:W-:-:S05]  /*04e0*/  IADD3 R0, PT, PT, R20, 0x1, RZ ;  /* 0x0000000114007810 */ /* 0x000fca0007ffe0ff */
[----:B------:R-:W-:-:S04]  /*04f0*/  @!P1 IMAD.MOV R0, RZ, RZ, R20 ;  /* 0x000000ffff009224 */ /* 0x000fc800078e0214 */
[----:B------:R-:W-:Y:S05]  /*0500*/  @P0 BRA `(.L_x_16) ;  /* 0xfffffffc00240947 */ /* 0x000fea000383ffff */
[----:B------:R-:W-:Y:S01]  /*0510*/  VIADD R18, R18, 0xfff4f076 ;  /* 0xfff4f07612127836 */ /* 0x000fe20000000000 */
[----:B------:R-:W-:-:S07]  /*0520*/  MOV R9, R21 ;  /* 0x0000001500097202 */ /* 0x000fce0000000f00 */
.L_x_15:
[----:B------:R-:W-:Y:S01]  /*0530*/  ISETP.NE.AND P0, PT, R16, RZ, PT ;  /* 0x000000ff1000720c */ /* 0x000fe20003f05270 */
[----:B------:R-:W-:-:S12]  /*0540*/  IMAD R8, R17, 0x587c5, R8 ;  /* 0x000587c511087824 */ /* 0x000fd800078e0208 */
[----:B------:R-:W-:Y:S05]  /*0550*/  @!P0 BRA `(.L_x_14) ;  /* 0x0000000000648947 */ /* 0x000fea0003800000 */
[----:B------:R-:W-:Y:S02]  /*0560*/  VIADD R17, R18, 0x587c5 ;  /* 0x000587c512117836 */ /* 0x000fe40000000000 */
[----:B------:R-:W-:-:S07]  /*0570*/  IMAD.MOV R16, RZ, RZ, -R16 ;  /* 0x000000ffff107224 */ /* 0x000fce00078e0a10 */
.L_x_17:
[----:B------:R-:W-:Y:S01]  /*0580*/  SHF.R.U32.HI R18, RZ, 0x2, R9 ;  /* 0x00000002ff127819 */ /* 0x000fe20000011609 */
[----:B------:R-:W-:Y:S02]  /*0590*/  IMAD.SHL.U32 R20, R5, 0x10, RZ ;  /* 0x0000001005147824 */ /* 0x000fe400078e00ff */
[----:B------:R-:W-:Y:S01]  /*05a0*/  VIADD R16, R16, 0x1 ;  /* 0x0000000110107836 */ /* 0x000fe20000000000 */
[----:B------:R-:W-:Y:S01]  /*05b0*/  LOP3.LUT R18, R18, R9, RZ, 0x3c, !PT ;  /* 0x0000000912127212 */ /* 0x000fe200078e3cff */
[----:B------:R-:W-:-:S03]  /*05c0*/  VIADD R19, R0, 0x1 ;  /* 0x0000000100137836 */ /* 0x000fc60000000000 */
[----:B------:R-:W-:Y:S01]  /*05d0*/  ISETP.NE.AND P1, PT, R16, RZ, PT ;  /* 0x000000ff1000720c */ /* 0x000fe20003f25270 */
[----:B------:R-:W-:-:S05]  /*05e0*/  IMAD.SHL.U32 R9, R18, 0x2, RZ ;  /* 0x0000000212097824 */ /* 0x000fca00078e00ff */
[----:B------:R-:W-:Y:S01]  /*05f0*/  LOP3.LUT R9, R5, R20, R9, 0x96, !PT ;  /* 0x0000001405097212 */ /* 0x000fe200078e9609 */
[----:B------:R-:W-:-:S03]  /*0600*/  IMAD.MOV.U32 R20, RZ, RZ, 0x2f800000 ;  /* 0x2f800000ff147424 */ /* 0x000fc600078e00ff */
[----:B------:R-:W-:-:S04]  /*0610*/  LOP3.LUT R18, R9, R18, RZ, 0x3c, !PT ;  /* 0x0000001209127212 */ /* 0x000fc800078e3cff */
[----:B------:R-:W-:Y:S02]  /*0620*/  IADD3 R9, PT, PT, R18, R17, RZ ;  /* 0x0000001112097210 */ /* 0x000fe40007ffe0ff */
[----:B------:R-:W-:Y:S02]  /*0630*/  IADD3 R17, PT, PT, R17, 0x587c5, RZ ;  /* 0x000587c511117810 */ /* 0x000fe40007ffe0ff */
[----:B------:R-:W-:-:S05]  /*0640*/  I2FP.F32.U32 R9, R9 ;  /* 0x0000000900097245 */ /* 0x000fca0000201000 */
[----:B------:R-:W-:-:S05]  /*0650*/  FFMA R9, R9, R20, 1.1641532182693481445e-10 ;  /* 0x2f00000009097423 */ /* 0x000fca0000000014 */
[----:B------:R-:W-:Y:S01]  /*0660*/  FSETP.GT.AND P0, PT, R9, 0.5, PT ;  /* 0x3f0000000900780b */ /* 0x000fe20003f04000 */
[----:B------:R-:W-:Y:S01]  /*0670*/  IMAD.MOV.U32 R9, RZ, RZ, R6 ;  /* 0x000000ffff097224 */ /* 0x000fe200078e0006 */
[----:B------:R-:W-:Y:S01]  /*0680*/  MOV R6, R7 ;  /* 0x0000000700067202 */ /* 0x000fe20000000f00 */
[----:B------:R-:W-:Y:S02]  /*0690*/  IMAD.MOV.U32 R7, RZ, RZ, R4 ;  /* 0x000000ffff077224 */ /* 0x000fe400078e0004 */
[----:B------:R-:W-:Y:S02]  /*06a0*/  IMAD.MOV.U32 R4, RZ, RZ, R5 ;  /* 0x000000ffff047224 */ /* 0x000fe400078e0005 */
[----:B------:R-:W-:-:S06]  /*06b0*/  IMAD.MOV.U32 R5, RZ, RZ, R18 ;  /* 0x000000ffff057224 */ /* 0x000fcc00078e0012 */
[----:B------:R-:W-:-:S04]  /*06c0*/  @!P0 IMAD.MOV R19, RZ, RZ, R0 ;  /* 0x000000ffff138224 */ /* 0x000fc800078e0200 */
[----:B------:R-:W-:Y:S01]  /*06d0*/  IMAD.MOV.U32 R0, RZ, RZ, R19 ;  /* 0x000000ffff007224 */ /* 0x000fe200078e0013 */
[----:B------:R-:W-:Y:S06]  /*06e0*/  @P1 BRA `(.L_x_17) ;  /* 0xfffffffc00a41947 */ /* 0x000fec000383ffff */
.L_x_14:
[----:B------:R-:W1:Y:S01]  /*06f0*/  LDC.64 R16, c[0x0][0x390] ;  /* 0x0000e400ff107b82 */ /* 0x000e620000000a00 */
[----:B-----5:R-:W-:Y:S04]  /*0700*/  STG.E.64 desc[UR4][R12.64], R8 ;  /* 0x000000080c007986 */ /* 0x020fe8000c101b04 */
[----:B------:R-:W-:Y:S04]  /*0710*/  STG.E.64 desc[UR4][R12.64+0x8], R6 ;  /* 0x000008060c007986 */ /* 0x000fe8000c101b04 */
[----:B------:R-:W-:Y:S04]  /*0720*/  STG.E.64 desc[UR4][R12.64+0x10], R4 ;  /* 0x000010040c007986 */ /* 0x000fe8000c101b04 */
[----:B------:R-:W-:Y:S04]  /*0730*/  STG.E.64 desc[UR4][R12.64+0x18], R2 ;  /* 0x000018020c007986 */ /* 0x000fe8000c101b04 */
[----:B------:R-:W-:Y:S04]  /*0740*/  STG.E.64 desc[UR4][R12.64+0x28], R10 ;  /* 0x0000280a0c007986 */ /* 0x000fe8000c101b04 */
[----:B------:R-:W-:Y:S01]  /*0750*/  STG.E desc[UR4][R12.64+0x20], R15 ;  /* 0x0000200f0c007986 */ /* 0x000fe2000c101904 */
[----:B-1----:R-:W-:-:S05]  /*0760*/  IMAD.WIDE R16, R14, 0x4, R16 ;  /* 0x000000040e107825 */ /* 0x002fca00078e0210 */
[----:B------:R-:W2:Y:S02]  /*0770*/  LDG.E R19, desc[UR4][R16.64] ;  /* 0x0000000410137981 */ /* 0x000ea4000c1e1900 */
[----:B--2---:R-:W-:-:S05]  /*0780*/  IMAD.IADD R19, R19, 0x1, R0 ;  /* 0x0000000113137824 */ /* 0x004fca00078e0200 */
[----:B------:R-:W-:Y:S01]  /*0790*/  STG.E desc[UR4][R16.64], R19 ;  /* 0x0000001310007986 */ /* 0x000fe2000c101904 */
[----:B------:R-:W-:Y:S05]  /*07a0*/  EXIT ;  /* 0x000000000000794d */ /* 0x000fea0003800000 */
.L_x_18:
        /* <DEDUP_REMOVED lines=13> */
.L_x_35:


//--------------------- .text._Z15generate_kernelP17curandStateXORWOWiPj --------------------------
	.section	.text._Z15generate_kernelP17curandStateXORWOWiPj,"ax",@progbits
	.align	128
        .global         _Z15generate_kernelP17curandStateXORWOWiPj
        .type           _Z15generate_kernelP17curandStateXORWOWiPj,@function
        .size           _Z15generate_kernelP17curandStateXORWOWiPj,(.L_x_36 - _Z15generate_kernelP17curandStateXORWOWiPj)
        .other          _Z15generate_kernelP17curandStateXORWOWiPj,@"STO_CUDA_ENTRY STV_DEFAULT"
_Z15generate_kernelP17curandStateXORWOWiPj:
.text._Z15generate_kernelP17curandStateXORWOWiPj:
        /* <DEDUP_REMOVED lines=23> */
[----:B------:R-:W-:Y:S01]  /*0170*/  IMAD.MOV.U32 R20, RZ, RZ, R7 ;  /* 0x000000ffff147224 */ /* 0x000fe200078e0007 */
[----:B------:R-:W-:Y:S01]  /*0180*/  MOV R18, R6 ;  /* 0x0000000600127202 */ /* 0x000fe20000000f00 */
[----:B------:R-:W-:Y:S02]  /*0190*/  IMAD.MOV.U32 R0, RZ, RZ, RZ ;  /* 0x000000ffff007224 */ /* 0x000fe400078e00ff */
[----:B------:R-:W-:-:S07]  /*01a0*/  IMAD.MOV R7, RZ, RZ, -R19 ;  /* 0x000000ffff077224 */ /* 0x000fce00078e0a13 */
.L_x_21:
[----:B------:R-:W-:Y:S01]  /*01b0*/  SHF.R.U32.HI R19, RZ, 0x2, R20 ;  /* 0x00000002ff137819 */ /* 0x000fe20000011614 */
[----:B------:R-:W-:Y:S01]  /*01c0*/  VIADD R7, R7, 0x4 ;  /* 0x0000000407077836 */ /* 0x000fe20000000000 */
[----:B------:R-:W-:Y:S02]  /*01d0*/  SHF.R.U32.HI R23, RZ, 0x2, R14 ;  /* 0x00000002ff177819 */ /* 0x000fe4000001160e */
[----:B------:R-:W-:Y:S01]  /*01e0*/  LOP3.LUT R19, R19, R20, RZ, 0x3c, !PT ;  /* 0x0000001413137212 */ /* 0x000fe200078e3cff */
[----:B------:R-:W-:Y:S01]  /*01f0*/  IMAD.SHL.U32 R20, R5, 0x10, RZ ;  /* 0x0000001005147824 */ /* 0x000fe200078e00ff */
[----:B------:R-:W-:Y:S02]  /*0200*/  LOP3.LUT R23, R23, R14, RZ, 0x3c, !PT ;  /* 0x0000000e17177212 */ /* 0x000fe400078e3cff */
[----:B------:R-:W-:Y:S01]  /*0210*/  SHF.R.U32.HI R22, RZ, 0x2, R15 ;  /* 0x00000002ff167819 */ /* 0x000fe2000001160f */
[----:B------:R-:W-:Y:S01]  /*0220*/  IMAD.SHL.U32 R21, R19, 0x2, RZ ;  /* 0x0000000213157824 */ /* 0x000fe200078e00ff */
[----:B------:R-:W-:-:S02]  /*0230*/  ISETP.NE.AND P0, PT, R7, RZ, PT ;  /* 0x000000ff0700720c */ /* 0x000fc40003f05270 */
[----:B------:R-:W-:Y:S02]  /*0240*/  LOP3.LUT R22, R22, R15, RZ, 0x3c, !PT ;  /* 0x0000000f16167212 */ /* 0x000fe400078e3cff */
[----:B------:R-:W-:Y:S02]  /*0250*/  LOP3.LUT R20, R5, R20, R21, 0x96, !PT ;  /* 0x0000001405147212 */ /* 0x000fe400078e9615 */
[----:B------:R-:W-:Y:S02]  /*0260*/  SHF.R.U32.HI R21, RZ, 0x2, R4 ;  /* 0x00000002ff157819 */ /* 0x000fe40000011604 */
[----:B------:R-:W-:Y:S01]  /*0270*/  LOP3.LUT R14, R20, R19, RZ, 0x3c, !PT ;  /* 0x00000013140e7212 */ /* 0x000fe200078e3cff */
[----:B------:R-:W-:-:S04]  /*0280*/  IMAD.SHL.U32 R20, R23, 0x2, RZ ;  /* 0x0000000217147824 */ /* 0x000fc800078e00ff */
[----:B------:R-:W-:-:S05]  /*0290*/  IMAD.SHL.U32 R19, R14, 0x10, RZ ;  /* 0x000000100e137824 */ /* 0x000fca00078e00ff */
[----:B------:R-:W-:Y:S02]  /*02a0*/  LOP3.LUT R20, R14, R19, R20, 0x96, !PT ;  /* 0x000000130e147212 */ /* 0x000fe400078e9614 */
[----:B------:R-:W-:Y:S02]  /*02b0*/  SHF.L.U32 R19, R22, 0x1, RZ ;  /* 0x0000000116137819 */ /* 0x000fe400000006ff */
[----:B------:R-:W-:Y:S02]  /*02c0*/  LOP3.LUT R15, R20, R23, RZ, 0x3c, !PT ;  /* 0x00000017140f7212 */ /* 0x000fe400078e3cff */
[----:B------:R-:W-:Y:S01]  /*02d0*/  LOP3.LUT R23, R21, R4, RZ, 0x3c, !PT ;  /* 0x0000000415177212 */ /* 0x000fe200078e3cff */
[----:B------:R-:W-:Y:S02]  /*02e0*/  IMAD.IADD R21, R14, 0x1, R18 ;  /* 0x000000010e157824 */ /* 0x000fe400078e0212 */
[----:B------:R-:W-:-:S05]  /*02f0*/  IMAD.SHL.U32 R20, R15, 0x10, RZ ;  /* 0x000000100f147824 */ /* 0x000fca00078e00ff */
[----:B------:R-:W-:Y:S01]  /*0300*/  LOP3.LUT R19, R15, R20, R19, 0x96, !PT ;  /* 0x000000140f137212 */ /* 0x000fe200078e9613 */
[----:B------:R-:W-:-:S03]  /*0310*/  IMAD.SHL.U32 R20, R23, 0x2, RZ ;  /* 0x0000000217147824 */ /* 0x000fc600078e00ff */
[----:B------:R-:W-:Y:S02]  /*0320*/  LOP3.LUT R4, R19, R22, RZ, 0x3c, !PT ;  /* 0x0000001613047212 */ /* 0x000fe400078e3cff */
[----:B------:R-:W-:-:S03]  /*0330*/  LOP3.LUT R22, R21, 0xfffffffe, RZ, 0xfc, !PT ;  /* 0xfffffffe15167812 */ /* 0x000fc600078efcff */
[----:B------:R-:W-:-:S05]  /*0340*/  IMAD.SHL.U32 R19, R4, 0x10, RZ ;  /* 0x0000001004137824 */ /* 0x000fca00078e00ff */
[----:B------:R-:W-:Y:S01]  /*0350*/  LOP3.LUT R24, R4, R19, R20, 0x96, !PT ;  /* 0x0000001304187212 */ /* 0x000fe200078e9614 */
[--C-:B------:R-:W-:Y:S01]  /*0360*/  IMAD.IADD R20, R15, 0x1, R18.reuse ;  /* 0x000000010f147824 */ /* 0x100fe200078e0212 */
[----:B------:R-:W-:Y:S02]  /*0370*/  MOV R19, R5 ;  /* 0x0000000500137202 */ /* 0x000fe40000000f00 */
[----:B------:R-:W-:Y:S02]  /*0380*/  LOP3.LUT R5, R24, R23, RZ, 0x3c, !PT ;  /* 0x0000001718057212 */ /* 0x000fe400078e3cff */
[----:B------:R-:W-:Y:S01]  /*0390*/  LOP3.LUT R21, R20, 0x1, RZ, 0xc0, !PT ;  /* 0x0000000114157812 */ /* 0x000fe200078ec0ff */
[--C-:B------:R-:W-:Y:S02]  /*03a0*/  IMAD.IADD R20, R4, 0x1, R18.reuse ;  /* 0x0000000104147824 */ /* 0x100fe400078e0212 */
[----:B------:R-:W-:Y:S01]  /*03b0*/  IMAD.IADD R23, R5, 0x1, R18 ;  /* 0x0000000105177824 */ /* 0x000fe200078e0212 */
[----:B------:R-:W-:Y:S01]  /*03c0*/  IADD3 R21, PT, PT, R22, -R0, -R21 ;  /* 0x8000000016157210 */ /* 0x000fe20007ffe815 */
[----:B------:R-:W-:Y:S01]  /*03d0*/  VIADD R18, R18, 0x161f14 ;  /* 0x00161f1412127836 */ /* 0x000fe20000000000 */
[----:B------:R-:W-:-:S02]  /*03e0*/  LOP3.LUT R20, R20, 0xfffffffe, RZ, 0xfc, !PT ;  /* 0xfffffffe14147812 */ /* 0x000fc400078efcff */
[----:B------:R-:W-:-:S04]  /*03f0*/  LOP3.LUT R23, R23, 0x1, RZ, 0xc0, !PT ;  /* 0x0000000117177812 */ /* 0x000fc800078ec0ff */
[----:B------:R-:W-:Y:S02]  /*0400*/  IADD3 R21, PT, PT, R23, -R20, -R21 ;  /* 0x8000001417157210 */ /* 0x000fe40007ffe815 */
[----:B------:R-:W-:-:S03]  /*0410*/  MOV R20, R19 ;  /* 0x0000001300147202 */ /* 0x000fc60000000f00 */
[----:B------:R-:W-:Y:S01]  /*0420*/  VIADD R0, R21, 0xfffffffe ;  /* 0xfffffffe15007836 */ /* 0x000fe20000000000 */
[----:B------:R-:W-:Y:S06]  /*0430*/  @P0 BRA `(.L_x_21) ;  /* 0xfffffffc005c0947 */ /* 0x000fec000383ffff */
[----:B------:R-:W-:-:S07]  /*0440*/  IMAD.MOV.U32 R7, RZ, RZ, R19 ;  /* 0x000000ffff077224 */ /* 0x000fce00078e0013 */
.L_x_20:
[----:B------:R-:W-:Y:S01]  /*0450*/  ISETP.NE.AND P0, PT, R16, RZ, PT ;  /* 0x000000ff1000720c */ /* 0x000fe20003f05270 */
[----:B------:R-:W-:-:S12]  /*0460*/  IMAD R6, R17, 0x587c5, R6 ;  /* 0x000587c511067824 */ /* 0x000fd800078e0206 */
[----:B------:R-:W-:Y:S05]  /*0470*/  @!P0 BRA `(.L_x_19) ;  /* 0x0000000000588947 */ /* 0x000fea0003800000 */
[----:B------:R-:W-:Y:S02]  /*0480*/  VIADD R17, R18, 0x587c5 ;  /* 0x000587c512117836 */ /* 0x000fe40000000000 */
[----:B------:R-:W-:-:S07]  /*0490*/  IMAD.MOV R16, RZ, RZ, -R16 ;  /* 0x000000ffff107224 */ /* 0x000fce00078e0a10 */
.L_x_22:
[----:B------:R-:W-:Y:S01]  /*04a0*/  SHF.R.U32.HI R18, RZ, 0x2, R7 ;  /* 0x00000002ff127819 */ /* 0x000fe20000011607 */
[----:B------:R-:W-:Y:S02]  /*04b0*/  VIADD R16, R16, 0x1 ;  /* 0x0000000110107836 */ /* 0x000fe40000000000 */
[----:B------:R-:W-:Y:S01]  /*04c0*/  IMAD.MOV.U32 R19, RZ, RZ, R14 ;  /* 0x000000ffff137224 */ /* 0x000fe200078e000e */
[----:B------:R-:W-:Y:S02]  /*04d0*/  LOP3.LUT R18, R18, R7, RZ, 0x3c, !PT ;  /* 0x0000000712127212 */ /* 0x000fe400078e3cff */
[----:B------:R-:W-:Y:S02]  /*04e0*/  SHF.L.U32 R7, R5, 0x4, RZ ;  /* 0x0000000405077819 */ /* 0x000fe400000006ff */
[----:B------:R-:W-:Y:S01]  /*04f0*/  ISETP.NE.AND P0, PT, R16, RZ, PT ;  /* 0x000000ff1000720c */ /* 0x000fe20003f05270 */
[----:B------:R-:W-:Y:S01]  /*0500*/  IMAD.SHL.U32 R20, R18, 0x2, RZ ;  /* 0x0000000212147824 */ /* 0x000fe200078e00ff */
[----:B------:R-:W-:Y:S01]  /*0510*/  MOV R14, R15 ;  /* 0x0000000f000e7202 */ /* 0x000fe20000000f00 */
[----:B------:R-:W-:-:S02]  /*0520*/  IMAD.MOV.U32 R15, RZ, RZ, R4 ;  /* 0x000000ffff0f7224 */ /* 0x000fc400078e0004 */
[----:B------:R-:W-:Y:S01]  /*0530*/  IMAD.MOV.U32 R4, RZ, RZ, R5 ;  /* 0x000000ffff047224 */ /* 0x000fe200078e0005 */
[----:B------:R-:W-:-:S04]  /*0540*/  LOP3.LUT R7, R5, R7, R20, 0x96, !PT ;  /* 0x0000000705077212 */ /* 0x000fc800078e9614 */
[----:B------:R-:W-:-:S04]  /*0550*/  LOP3.LUT R18, R7, R18, RZ, 0x3c, !PT ;  /* 0x0000001207127212 */ /* 0x000fc800078e3cff */
[----:B------:R-:W-:Y:S01]  /*0560*/  MOV R5, R18 ;  /* 0x0000001200057202 */ /* 0x000fe20000000f00 */
[----:B------:R-:W-:Y:S02]  /*0570*/  IMAD.IADD R7, R18, 0x1, R17 ;  /* 0x0000000112077824 */ /* 0x000fe400078e0211 */
[----:B------:R-:W-:-:S03]  /*0580*/  VIADD R17, R17, 0x587c5 ;  /* 0x000587c511117836 */ /* 0x000fc60000000000 */
[----:B------:R-:W-:-:S05]  /*0590*/  LOP3.LUT R7, R7, 0x1, RZ, 0xc0, !PT ;  /* 0x0000000107077812 */ /* 0x000fca00078ec0ff */
[----:B------:R-:W-:Y:S02]  /*05a0*/  IMAD.IADD R0, R7, 0x1, R0 ;  /* 0x0000000107007824 */ /* 0x000fe400078e0200 */
[----:B------:R-:W-:Y:S01]  /*05b0*/  IMAD.MOV.U32 R7, RZ, RZ, R19 ;  /* 0x000000ffff077224 */ /* 0x000fe200078e0013 */
[----:B------:R-:W-:Y:S06]  /*05c0*/  @P0 BRA `(.L_x_22) ;  /* 0xfffffffc00b40947 */ /* 0x000fec000383ffff */
[----:B------:R-:W-:-:S07]  /*05d0*/  IMAD.MOV.U32 R7, RZ, RZ, R19 ;  /* 0x000000ffff077224 */ /* 0x000fce00078e0013 */
.L_x_19:
        /* <DEDUP_REMOVED lines=12> */
.L_x_23:
        /* <DEDUP_REMOVED lines=14> */
.L_x_36:


//--------------------- .text._Z12setup_kernelP17curandStateXORWOW --------------------------
	.section	.text._Z12setup_kernelP17curandStateXORWOW,"ax",@progbits
	.align	128
        .global         _Z12setup_kernelP17curandStateXORWOW
        .type           _Z12setup_kernelP17curandStateXORWOW,@function
        .size           _Z12setup_kernelP17curandStateXORWOW,(.L_x_37 - _Z12setup_kernelP17curandStateXORWOW)
        .other          _Z12setup_kernelP17curandStateXORWOW,@"STO_CUDA_ENTRY STV_DEFAULT"
_Z12setup_kernelP17curandStateXORWOW:
.text._Z12setup_kernelP17curandStateXORWOW:
[----:B------:R-:W-:Y:S01]  /*0000*/  LDC R1, c[0x0][0x37c] ;  /* 0x0000df00ff017b82 */ /* 0x000fe20000000800 */
[----:B------:R-:W0:Y:S07]  /*0010*/  S2R R11, SR_TID.X ;  /* 0x00000000000b7919 */ /* 0x000e2e0000002100 */
[----:B------:R-:W1:Y:S01]  /*0020*/  LDC.64 R2, c[0x0][0x380] ;  /* 0x0000e000ff027b82 */ /* 0x000e620000000a00 */
[----:B------:R-:W2:Y:S01]  /*0030*/  LDCU.64 UR4, c[0x0][0x358] ;  /* 0x00006b00ff0477ac */ /* 0x000ea20008000a00 */
[----:B------:R-:W-:Y:S01]  /*0040*/  IMAD.MOV.U32 R4, RZ, RZ, 0x3198c20f ;  /* 0x3198c20fff047424 */ /* 0x000fe200078e00ff */
[----:B------:R-:W0:Y:S01]  /*0050*/  S2R R0, SR_CTAID.X ;  /* 0x0000000000007919 */ /* 0x000e220000002500 */
[----:B------:R-:W-:Y:S01]  /*0060*/  IMAD.MOV.U32 R5, RZ, RZ, 0x5efdb30c ;  /* 0x5efdb30cff057424 */ /* 0x000fe200078e00ff */
[----:B------:R-:W-:Y:S01]  /*0070*/  BSSY.RECONVERGENT B0, `(.L_x_24) ;  /* 0x00000e3000007945 */ /* 0x000fe20003800200 */
[----:B------:R-:W-:-:S02]  /*0080*/  IMAD.MOV.U32 R6, RZ, RZ, 0x423bb012 ;  /* 0x423bb012ff067424 */ /* 0x000fc400078e00ff */
[----:B------:R-:W-:Y:S02]  /*0090*/  IMAD.MOV.U32 R7, RZ, RZ, -0x75bd8fc ;  /* 0xf8a42704ff077424 */ /* 0x000fe400078e00ff */
[----:B------:R-:W-:Y:S02]  /*00a0*/  IMAD.MOV.U32 R8, RZ, RZ, -0x23270784 ;  /* 0xdcd8f87cff087424 */ /* 0x000fe400078e00ff */
[----:B------:R-:W-:Y:S02]  /*00b0*/  IMAD.MOV.U32 R9, RZ, RZ, 0x57fa2510 ;  /* 0x57fa2510ff097424 */ /* 0x000fe400078e00ff */
[----:B0-----:R-:W-:-:S04]  /*00c0*/  IMAD R11, R0, 0x40, R11 ;  /* 0x00000040000b7824 */ /* 0x001fc800078e020b */
[C---:B-1----:R-:W-:Y:S01]  /*00d0*/  IMAD.WIDE R2, R11.reuse, 0x30, R2 ;  /* 0x000000300b027825 */ /* 0x042fe200078e0202 */
[----:B------:R-:W-:-:S04]  /*00e0*/  ISETP.NE.AND P0, PT, R11, RZ, PT ;  /* 0x000000ff0b00720c */ /* 0x000fc80003f05270 */
[----:B--2---:R0:W-:Y:S04]  /*00f0*/  STG.E.64 desc[UR4][R2.64], R4 ;  /* 0x0000000402007986 */ /* 0x0041e8000c101b04 */
[----:B------:R0:W-:Y:S04]  /*0100*/  STG.E.64 desc[UR4][R2.64+0x8], R6 ;  /* 0x0000080602007986 */ /* 0x0001e8000c101b04 */
[----:B------:R0:W-:Y:S01]  /*0110*/  STG.E.64 desc[UR4][R2.64+0x10], R8 ;  /* 0x0000100802007986 */ /* 0x0001e2000c101b04 */
[----:B------:R-:W-:Y:S05]  /*0120*/  @!P0 BRA `(.L_x_25) ;  /* 0x0000000c005c8947 */ /* 0x000fea0003800000 */
[----:B------:R-:W-:Y:S01]  /*0130*/  SHF.R.S32.HI R10, RZ, 0x1f, R11 ;  /* 0x0000001fff0a7819 */ /* 0x000fe2000001140b */
[----:B------:R-:W-:-:S07]  /*0140*/  IMAD.MOV.U32 R12, RZ, RZ, RZ ;  /* 0x000000ffff0c7224 */ /* 0x000fce00078e00ff */
.L_x_31:
[----:B0-----:R-:W-:Y:S01]  /*0150*/  LOP3.LUT R2, R11, 0x3, RZ, 0xc0, !PT ;  /* 0x000000030b027812 */ /* 0x001fe200078ec0ff */
[----:B------:R-:W-:Y:S03]  /*0160*/  BSSY.RECONVERGENT B1, `(.L_x_26) ;  /* 0x00000cd000017945 */ /* 0x000fe60003800200 */
[----:B------:R-:W-:-:S04]  /*0170*/  ISETP.NE.U32.AND P0, PT, R2, RZ, PT ;  /* 0x000000ff0200720c */ /* 0x000fc80003f05070 */
[----:B------:R-:W-:-:S13]  /*0180*/  ISETP.NE.AND.EX P0, PT, RZ, RZ, PT, P0 ;  /* 0x000000ffff00720c */ /* 0x000fda0003f05300 */
[----:B------:R-:W-:Y:S05]  /*0190*/  @!P0 BRA `(.L_x_27) ;  /* 0x0000000c00248947 */ /* 0x000fea0003800000 */
[----:B------:R-:W0:Y:S01]  /*01a0*/  LDC.64 R4, c[0x4][RZ] ;  /* 0x01000000ff047b82 */ /* 0x000e220000000a00 */
[----:B------:R-:W-:Y:S02]  /*01b0*/  IMAD.MOV.U32 R13, RZ, RZ, RZ ;  /* 0x000000ffff0d7224 */ /* 0x000fe400078e00ff */
[----:B0-----:R-:W-:-:S07]  /*01c0*/  IMAD.WIDE.U32 R4, R12, 0xc80, R4 ;  /* 0x00000c800c047825 */ /* 0x001fce00078e0004 */
.L_x_30:
[----:B0-----:R-:W-:Y:S01]  /*01d0*/  IMAD.MOV.U32 R14, RZ, RZ, RZ ;  /* 0x000000ffff0e7224 */ /* 0x001fe200078e00ff */
[----:B------:R-:W-:Y:S01]  /*01e0*/  CS2R R6, SRZ ;  /* 0x0000000000067805 */ /* 0x000fe2000001ff00 */
[----:B------:R-:W-:Y:S01]  /*01f0*/  IMAD.MOV.U32 R16, RZ, RZ, RZ ;  /* 0x000000ffff107224 */ /* 0x000fe200078e00ff */
[----:B------:R-:W-:-:S07]  /*0200*/  CS2R R2, SRZ ;  /* 0x0000000000027805 */ /* 0x000fce000001ff00 */
.L_x_29:
[----:B------:R-:W0:Y:S01]  /*0210*/  S2R R15, SR_TID.X ;  /* 0x00000000000f7919 */ /* 0x000e220000002100 */
[----:B------:R-:W1:Y:S01]  /*0220*/  LDC.64 R8, c[0x0][0x380] ;  /* 0x0000e000ff087b82 */ /* 0x000e620000000a00 */
[----:B0-----:R-:W-:-:S04]  /*0230*/  IMAD R17, R0, 0x40, R15 ;  /* 0x0000004000117824 */ /* 0x001fc800078e020f */
[----:B-1----:R-:W-:-:S04]  /*0240*/  IMAD.WIDE R8, R17, 0x30, R8 ;  /* 0x0000003011087825 */ /* 0x002fc800078e0208 */
[----:B------:R-:W-:-:S05]  /*0250*/  IMAD.WIDE.U32 R8, R16, 0x4, R8 ;  /* 0x0000000410087825 */ /* 0x000fca00078e0008 */
[----:B------:R0:W5:Y:S01]  /*0260*/  LDG.E R17, desc[UR4][R8.64+0x4] ;  /* 0x0000040408117981 */ /* 0x000162000c1e1900 */
[----:B------:R-:W-:-:S07]  /*0270*/  IMAD.MOV.U32 R18, RZ, RZ, RZ ;  /* 0x000000ffff127224 */ /* 0x000fce00078e00ff */
.L_x_28:
[----:B-----5:R-:W-:Y:S01]  /*0280*/  SHF.R.U32.HI R22, RZ, R18, R17 ;  /* 0x00000012ff167219 */ /* 0x020fe20000011611 */
[----:B0-----:R-:W-:-:S03]  /*0290*/  IMAD.SHL.U32 R9, R16, 0x20, RZ ;  /* 0x0000002010097824 */ /* 0x001fc600078e00ff */
[----:B------:R-:W-:Y:S01]  /*02a0*/  LOP3.LUT R19, R22, 0x1, RZ, 0xc0, !PT ;  /* 0x0000000116137812 */ /* 0x000fe200078ec0ff */
[----:B------:R-:W-:-:S03]  /*02b0*/  IMAD.IADD R8, R9, 0x1, R18 ;  /* 0x0000000109087824 */ /* 0x000fc600078e0212 */
[----:B------:R-:W-:Y:S01]  /*02c0*/  ISETP.NE.U32.AND P0, PT, R19, 0x1, PT ;  /* 0x000000011300780c */ /* 0x000fe20003f05070 */
[----:B------:R-:W-:-:S03]  /*02d0*/  IMAD R9, R8, 0x5, RZ ;  /* 0x0000000508097824 */ /* 0x000fc600078e02ff */
[----:B------:R-:W-:Y:S01]  /*02e0*/  R2P PR, R22, 0x7e ;  /* 0x0000007e16007804 */ /* 0x000fe20000000000 */
[----:B------:R-:W-:-:S08]  /*02f0*/  IMAD.WIDE.U32 R8, R9, 0x4, R4 ;  /* 0x0000000409087825 */ /* 0x000fd000078e0004 */
[----:B------:R-:W2:Y:S04]  /*0300*/  @!P0 LDG.E R19, desc[UR4][R8.64] ;  /* 0x0000000408138981 */ /* 0x000ea8000c1e1900 */
[----:B------:R-:W3:Y:S04]  /*0310*/  @!P0 LDG.E R20, desc[UR4][R8.64+0x10] ;  /* 0x0000100408148981 */ /* 0x000ee8000c1e1900 */
[----:B------:R-:W4:Y:S04]  /*0320*/  @P1 LDG.E R21, desc[UR4][R8.64+0x14] ;  /* 0x0000140408151981 */ /* 0x000f28000c1e1900 */
[----:B------:R-:W4:Y:S04]  /*0330*/  @P2 LDG.E R23, desc[UR4][R8.64+0x28] ;  /* 0x0000280408172981 */ /* 0x000f28000c1e1900 */
[----:B------:R-:W4:Y:S04]  /*0340*/  @P1 LDG.E R24, desc[UR4][R8.64+0x24] ;  /* 0x0000240408181981 */ /* 0x000f28000c1e1900 */
[----:B------:R-:W4:Y:S04]  /*0350*/  @P2 LDG.E R26, desc[UR4][R8.64+0x38] ;  /* 0x00003804081a2981 */ /* 0x000f28000c1e1900 */
[----:B------:R-:W4:Y:S04]  /*0360*/  @P3 LDG.E R25, desc[UR4][R8.64+0x3c] ;  /* 0x00003c0408193981 */ /* 0x000f28000c1e1900 */
[----:B------:R-:W4:Y:S01]  /*0370*/  @P4 LDG.E R27, desc[UR4][R8.64+0x50] ;  /* 0x00005004081b4981 */ /* 0x000f22000c1e1900 */
[----:B--2---:R-:W-:-:S03]  /*0380*/  @!P0 LOP3.LUT R14, R14, R19, RZ, 0x3c, !PT ;  /* 0x000000130e0e8212 */ /* 0x004fc600078e3cff */
[----:B------:R-:W2:Y:S01]  /*0390*/  @!P0 LDG.E R19, desc[UR4][R8.64+0x4] ;  /* 0x0000040408138981 */ /* 0x000ea2000c1e1900 */
[----:B---3--:R-:W-:-:S03]  /*03a0*/  @!P0 LOP3.LUT R7, R7, R20, RZ, 0x3c, !PT ;  /* 0x0000001407078212 */ /* 0x008fc600078e3cff */
[----:B------:R-:W3:Y:S01]  /*03b0*/  @!P0 LDG.E R20, desc[UR4][R8.64+0x8] ;  /* 0x0000080408148981 */ /* 0x000ee2000c1e1900 */
[----:B----4-:R-:W-:-:S03]  /*03c0*/  @P1 LOP3.LUT R14, R14, R21, RZ, 0x3c, !PT ;  /* 0x000000150e0e1212 */ /* 0x010fc600078e3cff */
[----:B------:R-:W4:Y:S01]  /*03d0*/  @!P0 LDG.E R21, desc[UR4][R8.64+0xc] ;  /* 0x00000c0408158981 */ /* 0x000f22000c1e1900 */
[----:B------:R-:W-:-:S03]  /*03e0*/  @P2 LOP3.LUT R14, R14, R23, RZ, 0x3c, !PT ;  /* 0x000000170e0e2212 */ /* 0x000fc600078e3cff */
[----:B------:R-:W4:Y:S01]  /*03f0*/  @P1 LDG.E R23, desc[UR4][R8.64+0x18] ;  /* 0x0000180408171981 */ /* 0x000f22000c1e1900 */
[----:B------:R-:W-:-:S03]  /*0400*/  @P1 LOP3.LUT R7, R7, R24, RZ, 0x3c, !PT ;  /* 0x0000001807071212 */ /* 0x000fc600078e3cff */
[----:B------:R-:W4:Y:S01]  /*0410*/  @P2 LDG.E R24, desc[UR4][R8.64+0x30] ;  /* 0x0000300408182981 */ /* 0x000f22000c1e1900 */
[----:B--2---:R-:W-:-:S03]  /*0420*/  @!P0 LOP3.LUT R2, R2, R19, RZ, 0x3c, !PT ;  /* 0x0000001302028212 */ /* 0x004fc600078e3cff */
[----:B------:R-:W2:Y:S01]  /*0430*/  @P1 LDG.E R19, desc[UR4][R8.64+0x20] ;  /* 0x0000200408131981 */ /* 0x000ea2000c1e1900 */
[----:B---3--:R-:W-:-:S03]  /*0440*/  @!P0 LOP3.LUT R3, R3, R20, RZ, 0x3c, !PT ;  /* 0x0000001403038212 */ /* 0x008fc600078e3cff */
[----:B------:R-:W3:Y:S01]  /*0450*/  @P1 LDG.E R20, desc[UR4][R8.64+0x1c] ;  /* 0x00001c0408141981 */ /* 0x000ee2000c1e1900 */
[----:B----4-:R-:W-:-:S03]  /*0460*/  @!P0 LOP3.LUT R6, R6, R21, RZ, 0x3c, !PT ;  /* 0x0000001506068212 */ /* 0x010fc600078e3cff */
[----:B------:R-:W4:Y:S01]  /*0470*/  @P2 LDG.E R21, desc[UR4][R8.64+0x2c] ;  /* 0x00002c0408152981 */ /* 0x000f22000c1e1900 */
[----:B------:R-:W-:-:S03]  /*0480*/  @P1 LOP3.LUT R2, R2, R23, RZ, 0x3c, !PT ;  /* 0x0000001702021212 */ /* 0x000fc600078e3cff */
[----:B------:R-:W4:Y:S01]  /*0490*/  @P2 LDG.E R23, desc[UR4][R8.64+0x34] ;  /* 0x0000340408172981 */ /* 0x000f22000c1e1900 */
[----:B------:R-:W-:-:S03]  /*04a0*/  @P2 LOP3.LUT R7, R7, R26, RZ, 0x3c, !PT ;  /* 0x0000001a07072212 */ /* 0x000fc600078e3cff */
[----:B------:R-:W4:Y:S01]  /*04b0*/  @P3 LDG.E R26, desc[UR4][R8.64+0x4c] ;  /* 0x00004c04081a3981 */ /* 0x000f22000c1e1900 */
[----:B------:R-:W-:-:S03]  /*04c0*/  @P3 LOP3.LUT R14, R14, R25, RZ, 0x3c, !PT ;  /* 0x000000190e0e3212 */ /* 0x000fc600078e3cff */
[----:B------:R-:W4:Y:S01]  /*04d0*/  @P5 LDG.E R25, desc[UR4][R8.64+0x64] ;  /* 0x0000640408195981 */ /* 0x000f22000c1e1900 */
[----:B--2---:R-:W-:-:S03]  /*04e0*/  @P1 LOP3.LUT R6, R6, R19, RZ, 0x3c, !PT ;  /* 0x0000001306061212 */ /* 0x004fc600078e3cff */
[----:B------:R-:W2:Y:S01]  /*04f0*/  @P3 LDG.E R19, desc[UR4][R8.64+0x40] ;  /* 0x0000400408133981 */ /* 0x000ea2000c1e1900 */
[----:B---3--:R-:W-:-:S03]  /*0500*/  @P1 LOP3.LUT R3, R3, R20, RZ, 0x3c, !PT ;  /* 0x0000001403031212 */ /* 0x008fc600078e3cff */
[----:B------:R-:W3:Y:S01]  /*0510*/  @P3 LDG.E R20, desc[UR4][R8.64+0x44] ;  /* 0x0000440408143981 */ /* 0x000ee2000c1e1900 */
[----:B------:R-:W-:-:S03]  /*0520*/  @P2 LOP3.LUT R3, R3, R24, RZ, 0x3c, !PT ;  /* 0x0000001803032212 */ /* 0x000fc600078e3cff */
[----:B------:R-:W3:Y:S01]  /*0530*/  @P4 LDG.E R24, desc[UR4][R8.64+0x58] ;  /* 0x0000580408184981 */ /* 0x000ee2000c1e1900 */
[----:B----4-:R-:W-:Y:S02]  /*0540*/  @P2 LOP3.LUT R2, R2, R21, RZ, 0x3c, !PT ;  /* 0x0000001502022212 */ /* 0x010fe400078e3cff */
[----:B------:R-:W-:Y:S01]  /*0550*/  @P2 LOP3.LUT R6, R6, R23, RZ, 0x3c, !PT ;  /* 0x0000001706062212 */ /* 0x000fe200078e3cff */
[----:B------:R-:W4:Y:S04]  /*0560*/  @P3 LDG.E R21, desc[UR4][R8.64+0x48] ;  /* 0x0000480408153981 */ /* 0x000f28000c1e1900 */
[----:B------:R-:W4:Y:S01]  /*0570*/  @P4 LDG.E R23, desc[UR4][R8.64+0x54] ;  /* 0x0000540408174981 */ /* 0x000f22000c1e1900 */
[----:B------:R-:W-:Y:S02]  /*0580*/  @P4 LOP3.LUT R14, R14, R27, RZ, 0x3c, !PT ;  /* 0x0000001b0e0e4212 */ /* 0x000fe400078e3cff */
[----:B------:R-:W-:-:S02]  /*0590*/  @P3 LOP3.LUT R7, R7, R26, RZ, 0x3c, !PT ;  /* 0x0000001a07073212 */ /* 0x000fc400078e3cff */
        /* <DEDUP_REMOVED lines=9> */
[----:B----4-:R-:W-:-:S03]  /*0630*/  @P3 LOP3.LUT R6, R6, R21, RZ, 0x3c, !PT ;  /* 0x0000001506063212 */ /* 0x010fc600078e3cff */
[----:B------:R-:W4:Y:S01]  /*0640*/  @P5 LDG.E R21, desc[UR4][R8.64+0x68] ;  /* 0x0000680408155981 */ /* 0x000f22000c1e1900 */
[----:B------:R-:W-:-:S03]  /*0650*/  @P4 LOP3.LUT R2, R2, R23, RZ, 0x3c, !PT ;  /* 0x0000001702024212 */ /* 0x000fc600078e3cff */
[----:B------:R-:W4:Y:S01]  /*0660*/  @P5 LDG.E R23, desc[UR4][R8.64+0x70] ;  /* 0x0000700408175981 */ /* 0x000f22000c1e1900 */
[----:B------:R-:W-:Y:S02]  /*0670*/  LOP3.LUT P0, RZ, R22, 0x80, RZ, 0xc0, !PT ;  /* 0x0000008016ff7812 */ /* 0x000fe4000780c0ff */
[----:B------:R-:W-:Y:S02]  /*0680*/  @P4 LOP3.LUT R7, R7, R26, RZ, 0x3c, !PT ;  /* 0x0000001a07074212 */ /* 0x000fe400078e3cff */
[----:B------:R-:W-:Y:S02]  /*0690*/  @P6 LOP3.LUT R14, R14, R25, RZ, 0x3c, !PT ;  /* 0x000000190e0e6212 */ /* 0x000fe400078e3cff */
[----:B------:R-:W4:Y:S07]  /*06a0*/  @P6 LDG.E R25, desc[UR4][R8.64+0x7c] ;  /* 0x00007c0408196981 */ /* 0x000f2e000c1e1900 */
[----:B------:R-:W4:Y:S04]  /*06b0*/  @P0 LDG.E R27, desc[UR4][R8.64+0x8c] ;  /* 0x00008c04081b0981 */ /* 0x000f28000c1e1900 */
[----:B------:R-:W4:Y:S04]  /*06c0*/  @P0 LDG.E R26, desc[UR4][R8.64+0x94] ;  /* 0x00009404081a0981 */ /* 0x000f28000c1e1900 */
        /* <DEDUP_REMOVED lines=11> */
[----:B------:R-:W-:Y:S02]  /*0780*/  @P6 LOP3.LUT R2, R2, R25, RZ, 0x3c, !PT ;  /* 0x0000001902026212 */ /* 0x000fe400078e3cff */
[----:B------:R-:W-:Y:S02]  /*0790*/  @P0 LOP3.LUT R14, R14, R27, RZ, 0x3c, !PT ;  /* 0x0000001b0e0e0212 */ /* 0x000fe400078e3cff */
[----:B--2---:R-:W-:Y:S02]  /*07a0*/  @P6 LOP3.LUT R6, R6, R19, RZ, 0x3c, !PT ;  /* 0x0000001306066212 */ /* 0x004fe400078e3cff */
[----:B---3--:R-:W-:Y:S02]  /*07b0*/  @P6 LOP3.LUT R3, R3, R20, RZ, 0x3c, !PT ;  /* 0x0000001403036212 */ /* 0x008fe400078e3cff */
[----:B------:R-:W-:Y:S02]  /*07c0*/  @P6 LOP3.LUT R7, R7, R24, RZ, 0x3c, !PT ;  /* 0x0000001807076212 */ /* 0x000fe400078e3cff */
[----:B------:R-:W-:-:S02]  /*07d0*/  @P0 LOP3.LUT R3, R3, R26, RZ, 0x3c, !PT ;  /* 0x0000001a03030212 */ /* 0x000fc400078e3cff */
[----:B----4-:R-:W-:Y:S02]  /*07e0*/  @P0 LOP3.LUT R2, R2, R21, RZ, 0x3c, !PT ;  /* 0x0000001502020212 */ /* 0x010fe400078e3cff */
[----:B------:R-:W-:Y:S02]  /*07f0*/  @P0 LOP3.LUT R7, R7, R28, RZ, 0x3c, !PT ;  /* 0x0000001c07070212 */ /* 0x000fe400078e3cff */
[----:B------:R-:W-:Y:S02]  /*0800*/  @P0 LOP3.LUT R6, R6, R23, RZ, 0x3c, !PT ;  /* 0x0000001706060212 */ /* 0x000fe400078e3cff */
[----:B------:R-:W-:-:S13]  /*0810*/  R2P PR, R22.B1, 0x7f ;  /* 0x0000007f16007804 */ /* 0x000fda0000001000 */
[----:B------:R-:W2:Y:S04]  /*0820*/  @P0 LDG.E R19, desc[UR4][R8.64+0xa0] ;  /* 0x0000a00408130981 */ /* 0x000ea8000c1e1900 */
[----:B------:R-:W3:Y:S04]  /*0830*/  @P1 LDG.E R23, desc[UR4][R8.64+0xb4] ;  /* 0x0000b40408171981 */ /* 0x000ee8000c1e1900 */
[----:B------:R-:W4:Y:S04]  /*0840*/  @P0 LDG.E R21, desc[UR4][R8.64+0xa4] ;  /* 0x0000a40408150981 */ /* 0x000f28000c1e1900 */
[----:B------:R-:W4:Y:S04]  /*0850*/  @P2 LDG.E R25, desc[UR4][R8.64+0xc8] ;  /* 0x0000c80408192981 */ /* 0x000f28000c1e1900 */
[----:B------:R-:W4:Y:S04]  /*0860*/  @P3 LDG.E R27, desc[UR4][R8.64+0xdc] ;  /* 0x0000dc04081b3981 */ /* 0x000f28000c1e1900 */
[----:B------:R-:W4:Y:S04]  /*0870*/  @P0 LDG.E R20, desc[UR4][R8.64+0xa8] ;  /* 0x0000a80408140981 */ /* 0x000f28000c1e1900 */
[----:B------:R-:W4:Y:S04]  /*0880*/  @P0 LDG.E R24, desc[UR4][R8.64+0xb0] ;  /* 0x0000b00408180981 */ /* 0x000f28000c1e1900 */
[----:B------:R-:W4:Y:S04]  /*0890*/  @P4 LDG.E R29, desc[UR4][R8.64+0xf0] ;  /* 0x0000f004081d4981 */ /* 0x000f28000c1e1900 */
[----:B------:R-:W4:Y:S01]  /*08a0*/  @P1 LDG.E R26, desc[UR4][R8.64+0xc4] ;  /* 0x0000c404081a1981 */ /* 0x000f22000c1e1900 */
[----:B--2---:R-:W-:-:S03]  /*08b0*/  @P0 LOP3.LUT R14, R14, R19, RZ, 0x3c, !PT ;  /* 0x000000130e0e0212 */ /* 0x004fc600078e3cff */
[----:B------:R-:W2:Y:S01]  /*08c0*/  @P0 LDG.E R19, desc[UR4][R8.64+0xac] ;  /* 0x0000ac0408130981 */ /* 0x000ea2000c1e1900 */
[----:B---3--:R-:W-:-:S03]  /*08d0*/  @P1 LOP3.LUT R14, R14, R23, RZ, 0x3c, !PT ;  /* 0x000000170e0e1212 */ /* 0x008fc600078e3cff */
[----:B------:R-:W3:Y:S01]  /*08e0*/  @P1 LDG.E R23, desc[UR4][R8.64+0xc0] ;  /* 0x0000c00408171981 */ /* 0x000ee2000c1e1900 */
[----:B----4-:R-:W-:-:S03]  /*08f0*/  @P0 LOP3.LUT R2, R2, R21, RZ, 0x3c, !PT ;  /* 0x0000001502020212 */ /* 0x010fc600078e3cff */
[----:B------:R-:W4:Y:S01]  /*0900*/  @P1 LDG.E R21, desc[UR4][R8.64+0xb8] ;  /* 0x0000b80408151981 */ /* 0x000f22000c1e1900 */
[----:B------:R-:W-:-:S03]  /*0910*/  @P2 LOP3.LUT R14, R14, R25, RZ, 0x3c, !PT ;  /* 0x000000190e0e2212 */ /* 0x000fc600078e3cff */
[----:B------:R-:W4:Y:S01]  /*0920*/  @P5 LDG.E R25, desc[UR4][R8.64+0x104] ;  /* 0x0001040408195981 */ /* 0x000f22000c1e1900 */
[----:B------:R-:W-:-:S03]  /*0930*/  @P3 LOP3.LUT R14, R14, R27, RZ, 0x3c, !PT ;  /* 0x0000001b0e0e3212 */ /* 0x000fc600078e3cff */
[----:B------:R-:W4:Y:S01]  /*0940*/  @P6 LDG.E R27, desc[UR4][R8.64+0x118] ;  /* 0x00011804081b6981 */ /* 0x000f22000c1e1900 */
[----:B------:R-:W-:-:S03]  /*0950*/  @P0 LOP3.LUT R3, R3, R20, RZ, 0x3c, !PT ;  /* 0x0000001403030212 */ /* 0x000fc600078e3cff */
[----:B------:R-:W4:Y:S01]  /*0960*/  @P1 LDG.E R20, desc[UR4][R8.64+0xbc] ;  /* 0x0000bc0408141981 */ /* 0x000f22000c1e1900 */
[----:B------:R-:W-:-:S03]  /*0970*/  @P0 LOP3.LUT R7, R7, R24, RZ, 0x3c, !PT ;  /* 0x0000001807070212 */ /* 0x000fc600078e3cff */
[----:B------:R-:W4:Y:S01]  /*0980*/  @P2 LDG.E R24, desc[UR4][R8.64+0xd8] ;  /* 0x0000d80408182981 */ /* 0x000f22000c1e1900 */
[----:B------:R-:W-:Y:S02]  /*0990*/  @P4 LOP3.LUT R14, R14, R29, RZ, 0x3c, !PT ;  /* 0x0000001d0e0e4212 */ /* 0x000fe400078e3cff */
[----:B------:R-:W-:Y:S02]  /*09a0*/  @P1 LOP3.LUT R7, R7, R26, RZ, 0x3c, !PT ;  /* 0x0000001a07071212 */ /* 0x000fe400078e3cff */
[----:B------:R-:W4:Y:S01]  /*09b0*/  @P3 LDG.E R26, desc[UR4][R8.64+0xe4] ;  /* 0x0000e404081a3981 */ /* 0x000f22000c1e1900 */
[----:B--2---:R-:W-:Y:S02]  /*09c0*/  @P0 LOP3.LUT R6, R6, R19, RZ, 0x3c, !PT ;  /* 0x0000001306060212 */ /* 0x004fe400078e3cff */
[----:B------:R-:W-:Y:S01]  /*09d0*/  LOP3.LUT P0, RZ, R22, 0x8000, RZ, 0xc0, !PT ;  /* 0x0000800016ff7812 */ /* 0x000fe2000780c0ff */
[----:B------:R-:W2:Y:S01]  /*09e0*/  @P2 LDG.E R19, desc[UR4][R8.64+0xcc] ;  /* 0x0000cc0408132981 */ /* 0x000ea2000c1e1900 */
[----:B---3--:R-:W-:-:S03]  /*09f0*/  @P1 LOP3.LUT R6, R6, R23, RZ, 0x3c, !PT ;  /* 0x0000001706061212 */ /* 0x008fc600078e3cff */
[----:B------:R-:W3:Y:S01]  /*0a00*/  @P2 LDG.E R22, desc[UR4][R8.64+0xd0] ;  /* 0x0000d00408162981 */ /* 0x000ee2000c1e1900 */
[----:B----4-:R-:W-:-:S03]  /*0a10*/  @P1 LOP3.LUT R2, R2, R21, RZ, 0x3c, !PT ;  /* 0x0000001502021212 */ /* 0x010fc600078e3cff */
[----:B------:R-:W4:Y:S01]  /*0a20*/  @P2 LDG.E R21, desc[UR4][R8.64+0xd4] ;  /* 0x0000d40408152981 */ /* 0x000f22000c1e1900 */
[----:B------:R-:W-:-:S03]  /*0a30*/  @P5 LOP3.LUT R14, R14, R25, RZ, 0x3c, !PT ;  /* 0x000000190e0e5212 */ /* 0x000fc600078e3cff */
[----:B------:R-:W4:Y:S04]  /*0a40*/  @P3 LDG.E R23, desc[UR4][R8.64+0xe0] ;  /* 0x0000e00408173981 */ /* 0x000f28000c1e1900 */
[----:B------:R-:W4:Y:S01]  /*0a50*/  @P3 LDG.E R25, desc[UR4][R8.64+0xe8] ;  /* 0x0000e80408193981 */ /* 0x000f22000c1e1900 */
[----:B------:R-:W-:-:S03]  /*0a60*/  @P1 LOP3.LUT R3, R3, R20, RZ, 0x3c, !PT ;  /* 0x0000001403031212 */ /* 0x000fc600078e3cff */
[----:B------:R-:W4:Y:S01]  /*0a70*/  @P3 LDG.E R20, desc[UR4][R8.64+0xec] ;  /* 0x0000ec0408143981 */ /* 0x000f22000c1e1900 */
[----:B------:R-:W-:-:S03]  /*0a80*/  @P2 LOP3.LUT R7, R7, R24, RZ, 0x3c, !PT ;  /* 0x0000001807072212 */ /* 0x000fc600078e3cff */
        /* <DEDUP_REMOVED lines=8> */
[----:B------:R-:W-:Y:S02]  /*0b10*/  @P3 LOP3.LUT R3, R3, R26, RZ, 0x3c, !PT ;  /* 0x0000001a03033212 */ /* 0x000fe400078e3cff */
[----:B------:R-:W-:Y:S01]  /*0b20*/  @P3 LOP3.LUT R2, R2, R23, RZ, 0x3c, !PT ;  /* 0x0000001702023212 */ /* 0x000fe200078e3cff */
[----:B------:R-:W4:Y:S01]  /*0b30*/  @P5 LDG.E R26, desc[UR4][R8.64+0x10c] ;  /* 0x00010c04081a5981 */ /* 0x000f22000c1e1900 */
[----:B------:R-:W-:-:S03]  /*0b40*/  @P3 LOP3.LUT R6, R6, R25, RZ, 0x3c, !PT ;  /* 0x0000001906063212 */ /* 0x000fc600078e3cff */
[----:B------:R-:W4:Y:S04]  /*0b50*/  @P5 LDG.E R23, desc[UR4][R8.64+0x108] ;  /* 0x0001080408175981 */ /* 0x000f28000c1e1900 */
        /* <DEDUP_REMOVED lines=19> */
[----:B------:R-:W-:-:S05]  /*0c90*/  VIADD R18, R18, 0x10 ;  /* 0x0000001012127836 */ /* 0x000fca0000000000 */
[----:B------:R-:W-:Y:S02]  /*0ca0*/  ISETP.NE.AND P1, PT, R18, 0x20, PT ;  /* 0x000000201200780c */ /* 0x000fe40003f25270 */
[----:B------:R-:W-:-:S04]  /*0cb0*/  @P5 LOP3.LUT R7, R7, R20, RZ, 0x3c, !PT ;  /* 0x0000001407075212 */ /* 0x000fc800078e3cff */
[----:B------:R-:W-:Y:S02]  /*0cc0*/  @P6 LOP3.LUT R7, R7, R24, RZ, 0x3c, !PT ;  /* 0x0000001807076212 */ /* 0x000fe400078e3cff */
[----:B------:R-:W-:Y:S02]  /*0cd0*/  @P0 LOP3.LUT R14, R14, R27, RZ, 0x3c, !PT ;  /* 0x0000001b0e0e0212 */ /* 0x000fe400078e3cff */
[----:B------:R-:W-:Y:S02]  /*0ce0*/  @P0 LOP3.LUT R7, R7, R28, RZ, 0x3c, !PT ;  /* 0x0000001c07070212 */ /* 0x000fe400078e3cff */
[----:B--2---:R-:W-:Y:S02]  /*0cf0*/  @P6 LOP3.LUT R2, R2, R19, RZ, 0x3c, !PT ;  /* 0x0000001302026212 */ /* 0x004fe400078e3cff */
[----:B---3--:R-:W-:Y:S02]  /*0d00*/  @P6 LOP3.LUT R3, R3, R22, RZ, 0x3c, !PT ;  /* 0x0000001603036212 */ /* 0x008fe400078e3cff */
[----:B----4-:R-:W-:-:S02]  /*0d10*/  @P6 LOP3.LUT R6, R6, R21, RZ, 0x3c, !PT ;  /* 0x0000001506066212 */ /* 0x010fc400078e3cff */
[----:B------:R-:W-:Y:S02]  /*0d20*/  @P0 LOP3.LUT R3, R3, R26, RZ, 0x3c, !PT ;  /* 0x0000001a03030212 */ /* 0x000fe400078e3cff */
[----:B------:R-:W-:Y:S02]  /*0d30*/  @P0 LOP3.LUT R2, R2, R23, RZ, 0x3c, !PT ;  /* 0x0000001702020212 */ /* 0x000fe400078e3cff */
[----:B------:R-:W-:Y:S01]  /*0d40*/  @P0 LOP3.LUT R6, R6, R25, RZ, 0x3c, !PT ;  /* 0x0000001906060212 */ /* 0x000fe200078e3cff */
[----:B------:R-:W-:Y:S06]  /*0d50*/  @P1 BRA `(.L_x_28) ;  /* 0xfffffff400481947 */ /* 0x000fec000383ffff */
[----:B------:R-:W-:-:S05]  /*0d60*/  VIADD R16, R16, 0x1 ;  /* 0x0000000110107836 */ /* 0x000fca0000000000 */
[----:B------:R-:W-:-:S13]  /*0d70*/  ISETP.NE.AND P0, PT, R16, 0x5, PT ;  /* 0x000000051000780c */ /* 0x000fda0003f05270 */
[----:B------:R-:W-:Y:S05]  /*0d80*/  @P0 BRA `(.L_x_29) ;  /* 0xfffffff400200947 */ /* 0x000fea000383ffff */
[----:B------:R-:W0:Y:S01]  /*0d90*/  LDC.64 R8, c[0x0][0x380] ;  /* 0x0000e000ff087b82 */ /* 0x000e220000000a00 */
[----:B------:R-:W-:Y:S01]  /*0da0*/  IMAD R15, R0, 0x40, R15 ;  /* 0x00000040000f7824 */ /* 0x000fe200078e020f */
[----:B------:R-:W-:Y:S01]  /*0db0*/  LOP3.LUT R16, R11, 0x3, RZ, 0xc0, !PT ;  /* 0x000000030b107812 */ /* 0x000fe200078ec0ff */
[----:B------:R-:W-:-:S05]  /*0dc0*/  VIADD R13, R13, 0x1 ;  /* 0x000000010d0d7836 */ /* 0x000fca0000000000 */
[----:B------:R-:W-:Y:S01]  /*0dd0*/  ISETP.GE.U32.AND P0, PT, R13, R16, PT ;  /* 0x000000100d00720c */ /* 0x000fe20003f06070 */
[----:B0-----:R-:W-:-:S05]  /*0de0*/  IMAD.WIDE R8, R15, 0x30, R8 ;  /* 0x000000300f087825 */ /* 0x001fca00078e0208 */
[----:B------:R0:W-:Y:S04]  /*0df0*/  STG.E.64 desc[UR4][R8.64+0x8], R2 ;  /* 0x0000080208007986 */ /* 0x0001e8000c101b04 */
[----:B------:R0:W-:Y:S04]  /*0e00*/  STG.E.64 desc[UR4][R8.64+0x10], R6 ;  /* 0x0000100608007986 */ /* 0x0001e8000c101b04 */
[----:B------:R0:W-:Y:S01]  /*0e10*/  STG.E desc[UR4][R8.64+0x4], R14 ;  /* 0x0000040e08007986 */ /* 0x0001e2000c101904 */
[----:B------:R-:W-:Y:S05]  /*0e20*/  @!P0 BRA `(.L_x_30) ;  /* 0xfffffff000e88947 */ /* 0x000fea000383ffff */
.L_x_27:
[----:B------:R-:W-:Y:S05]  /*0e30*/  BSYNC.RECONVERGENT B1 ;  /* 0x0000000000017941 */ /* 0x000fea0003800200 */
.L_x_26:
[C---:B------:R-:W-:Y:S01]  /*0e40*/  ISETP.GT.U32.AND P0, PT, R11.reuse, 0x3, PT ;  /* 0x000000030b00780c */ /* 0x040fe20003f04070 */
[----:B------:R-:W-:Y:S01]  /*0e50*/  VIADD R12, R12, 0x1 ;  /* 0x000000010c0c7836 */ /* 0x000fe20000000000 */
[--C-:B------:R-:W-:Y:S02]  /*0e60*/  SHF.R.U64 R11, R11, 0x2, R10.reuse ;  /* 0x000000020b0b7819 */ /* 0x100fe4000000120a */
[----:B------:R-:W-:Y:S02]  /*0e70*/  ISETP.GT.U32.AND.EX P0, PT, R10, RZ, PT, P0 ;  /* 0x000000ff0a00720c */ /* 0x000fe40003f04100 */
[----:B------:R-:W-:-:S11]  /*0e80*/  SHF.R.U32.HI R10, RZ, 0x2, R10 ;  /* 0x00000002ff0a7819 */ /* 0x000fd6000001160a */
[----:B------:R-:W-:Y:S05]  /*0e90*/  @P0 BRA `(.L_x_31) ;  /* 0xfffffff000ac0947 */ /* 0x000fea000383ffff */
.L_x_25:
[----:B------:R-:W-:Y:S05]  /*0ea0*/  BSYNC.RECONVERGENT B0 ;  /* 0x0000000000007941 */ /* 0x000fea0003800200 */
.L_x_24:
[----:B0-----:R-:W0:Y:S01]  /*0eb0*/  S2R R5, SR_TID.X ;  /* 0x0000000000057919 */ /* 0x001e220000002100 */
[----:B------:R-:W1:Y:S01]  /*0ec0*/  LDC.64 R2, c[0x0][0x380] ;  /* 0x0000e000ff027b82 */ /* 0x000e620000000a00 */
[----:B0-----:R-:W-:-:S04]  /*0ed0*/  IMAD R5, R0, 0x40, R5 ;  /* 0x0000004000057824 */ /* 0x001fc800078e0205 */
[----:B-1----:R-:W-:-:S05]  /*0ee0*/  IMAD.WIDE R2, R5, 0x30, R2 ;  /* 0x0000003005027825 */ /* 0x002fca00078e0202 */
[----:B------:R-:W-:Y:S04]  /*0ef0*/  STG.E.64 desc[UR4][R2.64+0x18], RZ ;  /* 0x000018ff02007986 */ /* 0x000fe8000c101b04 */
[----:B------:R-:W-:Y:S04]  /*0f00*/  STG.E desc[UR4][R2.64+0x20], RZ ;  /* 0x000020ff02007986 */ /* 0x000fe8000c101904 */
[----:B------:R-:W-:Y:S01]  /*0f10*/  STG.E.64 desc[UR4][R2.64+0x28], RZ ;  /* 0x000028ff02007986 */ /* 0x000fe2000c101b04 */
[----:B------:R-:W-:Y:S05]  /*0f20*/  EXIT ;  /* 0x000000000000794d */ /* 0x000fea0003800000 */
.L_x_32:
        /* <DEDUP_REMOVED lines=13> */
.L_x_37:


//--------------------- .nv.global.init           --------------------------
	.section	.nv.global.init,"aw",@progbits
	.align	4
.nv.global.init:
	.type		mrg32k3aM1SubSeq,@object
	.size		mrg32k3aM1SubSeq,(mrg32k3aM2SubSeq - mrg32k3aM1SubSeq)
mrg32k3aM1SubSeq:
        /*0000*/ 	.byte	0x0b, 0xcc, 0xee, 0x04, 0x73, 0x29, 0x8b, 0x6f, 0xf6, 0x53, 0x03, 0xf6, 0x23, 0xf6, 0xea, 0xda
        /* <DEDUP_REMOVED lines=125> */
	.type		mrg32k3aM2SubSeq,@object
	.size		mrg32k3aM2SubSeq,(mrg32k3aM1 - mrg32k3aM2SubSeq)
mrg32k3aM2SubSeq:
        /* <DEDUP_REMOVED lines=126> */
	.type		mrg32k3aM1,@object
	.size		mrg32k3aM1,(mrg32k3aM1Seq - mrg32k3aM1)
mrg32k3aM1:
        /* <DEDUP_REMOVED lines=144> */
	.type		mrg32k3aM1Seq,@object
	.size		mrg32k3aM1Seq,(mrg32k3aM2 - mrg32k3aM1Seq)
mrg32k3aM1Seq:
        /* <DEDUP_REMOVED lines=144> */
	.type		mrg32k3aM2,@object
	.size		mrg32k3aM2,(mrg32k3aM2Seq - mrg32k3aM2)
mrg32k3aM2:
        /* <DEDUP_REMOVED lines=144> */
	.type		mrg32k3aM2Seq,@object
	.size		mrg32k3aM2Seq,(precalc_xorwow_matrix - mrg32k3aM2Seq)
mrg32k3aM2Seq:
        /* <DEDUP_REMOVED lines=144> */
	.type		precalc_xorwow_matrix,@object
	.size		precalc_xorwow_matrix,(precalc_xorwow_offset_matrix - precalc_xorwow_matrix)
precalc_xorwow_matrix:
        /* <DEDUP_REMOVED lines=6400> */
	.type		precalc_xorwow_offset_matrix,@object
	.size		precalc_xorwow_offset_matrix,(.L_1 - precalc_xorwow_offset_matrix)
precalc_xorwow_offset_matrix:
        /* <DEDUP_REMOVED lines=6400> */
.L_1:


//--------------------- .nv.shared.reserved.0     --------------------------
	.section	.nv.shared.reserved.0,"aw",@nobits
	.weak		__nv_reservedSMEM_offset_0_alias
	.size		__nv_reservedSMEM_offset_0_alias, 0, 64
	.other		__nv_reservedSMEM_offset_0_alias,@"STO_CUDA_RESERVED_SHARED STV_DEFAULT"
__nv_reservedSMEM_offset_0_alias:
	.zero		0
	.zero		64


//--------------------- .nv.constant0._Z22generate_normal_kernelP17curandStateXORWOWiPj --------------------------
	.section	.nv.constant0._Z22generate_normal_kernelP17curandStateXORWOWiPj,"a",@progbits
	.sectionflags	@""
	.align	4
.nv.constant0._Z22generate_normal_kernelP17curandStateXORWOWiPj:
	.zero		920


//--------------------- .nv.constant0._Z23generate_uniform_kernelP17curandStateXORWOWiPj --------------------------
	.section	.nv.constant0._Z23generate_uniform_kernelP17curandStateXORWOWiPj,"a",@progbits
	.sectionflags	@""
	.align	4
.nv.constant0._Z23generate_uniform_kernelP17curandStateXORWOWiPj:
	.zero		920


//--------------------- .nv.constant0._Z15generate_kernelP17curandStateXORWOWiPj --------------------------
	.section	.nv.constant0._Z15generate_kernelP17curandStateXORWOWiPj,"a",@progbits
	.sectionflags	@""
	.align	4
.nv.constant0._Z15generate_kernelP17curandStateXORWOWiPj:
	.zero		920


//--------------------- .nv.constant0._Z12setup_kernelP17curandStateXORWOW --------------------------
	.section	.nv.constant0._Z12setup_kernelP17curandStateXORWOW,"a",@progbits
	.sectionflags	@""
	.align	4
.nv.constant0._Z12setup_kernelP17curandStateXORWOW:
	.zero		904


//--------------------- SYMBOLS --------------------------

	.type		.nv.reservedSmem.offset0,@object
	.size		.nv.reservedSmem.offset0,0x4
